	.target	sm_100a

	.elftype	@"ET_EXEC"


//--------------------- .note.nv.tkinfo           --------------------------
	.section	.note.nv.tkinfo,"",@"SHT_NOTE"
	.sectionflags	@"SHF_NOTE_NV_TKINFO"
	.tkinfo
        /*0018*/ 	.word	0x00000002
        /*0030*/ 	.string	""
        /*0030*/ 	.string	"ptxas"
        /*0030*/ 	.string	"Cuda compilation tools, release 13.0, V13.0.88"
        /*0030*/ 	.string	"Build cuda_13.0.r13.0/compiler.36424714_0"
        /*0030*/ 	.string	"-arch sm_100a -m 64 "



//--------------------- .note.nv.cuinfo           --------------------------
	.section	.note.nv.cuinfo,"",@"SHT_NOTE"
	.sectionflags	@"SHF_NOTE_NV_CUINFO"
        /*0018*/ 	.short	0x0002
        /*001a*/ 	.short	0x0064
        /*001c*/ 	.short	0x0082
	.zero		2


//--------------------- .nv.info                  --------------------------
	.section	.nv.info,"",@"SHT_CUDA_INFO"
	.align	4


	//----- nvinfo : EIATTR_REGCOUNT
	.align		4
        /*0000*/ 	.byte	0x04, 0x2f
        /*0002*/ 	.short	(.L_19 - .L_18)
	.align		4
.L_18:
        /*0004*/ 	.word	index@(_ZN7cutlass13device_kernelINS_4gemm6kernel13GemmUniversalIN4cute5tupleIJiiiiEEENS1_10collective13CollectiveMmaINS1_35MainloopSm100TmaUmmaWarpSpecializedILi5ELi2ELi4ENS5_IJNS4_1CILi2EEESB_NSA_ILi1EEEEEEEENS5_IJNSA_ILi64EEESF_SF_EEENS_6half_tENS5_IJlSC_lEEESH_SI_NS4_8TiledMMAINS4_8MMA_AtomIJNS4_20SM100_MMA_F16BF16_SSISH_SH_fLi64ELi64ELNS4_4UMMA5MajorE0ELSN_0ELNSM_7ScaleInE0ELSO_0EEEEEENS4_6LayoutINS5_IJSC_SC_SC_EEENS5_IJNSA_ILi0EEEST_ST_EEEEENS5_IJNS4_10UnderscoreESW_SW_EEEEENS4_23SM90_TMA_LOAD_MULTICASTENS4_14ComposedLayoutINS4_7SwizzleILi3ELi4ELi3EEENS4_18smem_ptr_flag_bitsILi16EEENSR_INS5_IJNSA_ILi8EEESF_EEENS5_IJSF_SC_EEEEEEEvNS4_8identityESZ_S19_vS1A_EENS_8epilogue10collective18CollectiveEpilogueINS1C_23Sm100TmaWarpSpecializedILi3ELi2ELi16ELb1ELb0EEEJSG_NS5_IJNSR_ISF_SC_EENSR_INSA_ILi32EEESC_EEEEESH_SI_SH_SI_NS1C_6fusion15FusionCallbacksIS1G_NS1L_17LinearCombinationISH_fSH_fLNS_15FloatRoundStyleE2EEESG_S1K_JEEENS4_5SM1004TMEM4LOAD26SM100_TMEM_LOAD_16dp256b4xENS4_13SM90_TMA_LOADENS10_INS11_ILi2ELi4ELi3EEES14_NSR_INS5_IJS15_S1I_EEENS5_IJS1I_SC_EEEEEEENS4_17SM75_U32x4_LDSM_NENS4_14SM90_TMA_STOREES20_NS4_17SM90_U32x4_STSM_NENS4_39AutoVectorizingCopyWithAssumedAlignmentILi128EEEEEEvvEEEEvNT_6ParamsE)
        /*0008*/ 	.word	0x00000045


	//----- nvinfo : EIATTR_FRAME_SIZE
	.align		4
.L_19:
        /*000c*/ 	.byte	0x04, 0x11
        /*000e*/ 	.short	(.L_21 - .L_20)
	.align		4
.L_20:
        /*0010*/ 	.word	index@($__internal_2_$__cuda_sm10x_tcgen05_guardrail_trap_unallocated_columns_being_dealloced)
        /*0014*/ 	.word	0x00000000


	//----- nvinfo : EIATTR_FRAME_SIZE
	.align		4
.L_21:
        /*0018*/ 	.byte	0x04, 0x11
        /*001a*/ 	.short	(.L_23 - .L_22)
	.align		4
.L_22:
        /*001c*/ 	.word	index@($__internal_1_$__cuda_sm10x_tcgen05_guardrail_trap_phase_invalid_during_alloc)
        /*0020*/ 	.word	0x00000000


	//----- nvinfo : EIATTR_FRAME_SIZE
	.align		4
.L_23:
        /*0024*/ 	.byte	0x04, 0x11
        /*0026*/ 	.short	(.L_25 - .L_24)
	.align		4
.L_24:
        /*0028*/ 	.word	index@($__internal_0_$__cuda_sm10x_tcgen05_guardrail_trap_col_being_dealloced_not_returned_by_alloc)
        /*002c*/ 	.word	0x00000000


	//----- nvinfo : EIATTR_FRAME_SIZE
	.align		4
.L_25:
        /*0030*/ 	.byte	0x04, 0x11
        /*0032*/ 	.short	(.L_27 - .L_26)
	.align		4
.L_26:
        /*0034*/ 	.word	index@(_ZN7cutlass13device_kernelINS_4gemm6kernel13GemmUniversalIN4cute5tupleIJiiiiEEENS1_10collective13CollectiveMmaINS1_35MainloopSm100TmaUmmaWarpSpecializedILi5ELi2ELi4ENS5_IJNS4_1CILi2EEESB_NSA_ILi1EEEEEEEENS5_IJNSA_ILi64EEESF_SF_EEENS_6half_tENS5_IJlSC_lEEESH_SI_NS4_8TiledMMAINS4_8MMA_AtomIJNS4_20SM100_MMA_F16BF16_SSISH_SH_fLi64ELi64ELNS4_4UMMA5MajorE0ELSN_0ELNSM_7ScaleInE0ELSO_0EEEEEENS4_6LayoutINS5_IJSC_SC_SC_EEENS5_IJNSA_ILi0EEEST_ST_EEEEENS5_IJNS4_10UnderscoreESW_SW_EEEEENS4_23SM90_TMA_LOAD_MULTICASTENS4_14ComposedLayoutINS4_7SwizzleILi3ELi4ELi3EEENS4_18smem_ptr_flag_bitsILi16EEENSR_INS5_IJNSA_ILi8EEESF_EEENS5_IJSF_SC_EEEEEEEvNS4_8identityESZ_S19_vS1A_EENS_8epilogue10collective18CollectiveEpilogueINS1C_23Sm100TmaWarpSpecializedILi3ELi2ELi16ELb1ELb0EEEJSG_NS5_IJNSR_ISF_SC_EENSR_INSA_ILi32EEESC_EEEEESH_SI_SH_SI_NS1C_6fusion15FusionCallbacksIS1G_NS1L_17LinearCombinationISH_fSH_fLNS_15FloatRoundStyleE2EEESG_S1K_JEEENS4_5SM1004TMEM4LOAD26SM100_TMEM_LOAD_16dp256b4xENS4_13SM90_TMA_LOADENS10_INS11_ILi2ELi4ELi3EEES14_NSR_INS5_IJS15_S1I_EEENS5_IJS1I_SC_EEEEEEENS4_17SM75_U32x4_LDSM_NENS4_14SM90_TMA_STOREES20_NS4_17SM90_U32x4_STSM_NENS4_39AutoVectorizingCopyWithAssumedAlignmentILi128EEEEEEvvEEEEvNT_6ParamsE)
        /*0038*/ 	.word	0x00000000


	//----- nvinfo : EIATTR_MIN_STACK_SIZE
	.align		4
.L_27:
        /*003c*/ 	.byte	0x04, 0x12
        /*003e*/ 	.short	(.L_29 - .L_28)
	.align		4
.L_28:
        /*0040*/ 	.word	index@(_ZN7cutlass13device_kernelINS_4gemm6kernel13GemmUniversalIN4cute5tupleIJiiiiEEENS1_10collective13CollectiveMmaINS1_35MainloopSm100TmaUmmaWarpSpecializedILi5ELi2ELi4ENS5_IJNS4_1CILi2EEESB_NSA_ILi1EEEEEEEENS5_IJNSA_ILi64EEESF_SF_EEENS_6half_tENS5_IJlSC_lEEESH_SI_NS4_8TiledMMAINS4_8MMA_AtomIJNS4_20SM100_MMA_F16BF16_SSISH_SH_fLi64ELi64ELNS4_4UMMA5MajorE0ELSN_0ELNSM_7ScaleInE0ELSO_0EEEEEENS4_6LayoutINS5_IJSC_SC_SC_EEENS5_IJNSA_ILi0EEEST_ST_EEEEENS5_IJNS4_10UnderscoreESW_SW_EEEEENS4_23SM90_TMA_LOAD_MULTICASTENS4_14ComposedLayoutINS4_7SwizzleILi3ELi4ELi3EEENS4_18smem_ptr_flag_bitsILi16EEENSR_INS5_IJNSA_ILi8EEESF_EEENS5_IJSF_SC_EEEEEEEvNS4_8identityESZ_S19_vS1A_EENS_8epilogue10collective18CollectiveEpilogueINS1C_23Sm100TmaWarpSpecializedILi3ELi2ELi16ELb1ELb0EEEJSG_NS5_IJNSR_ISF_SC_EENSR_INSA_ILi32EEESC_EEEEESH_SI_SH_SI_NS1C_6fusion15FusionCallbacksIS1G_NS1L_17LinearCombinationISH_fSH_fLNS_15FloatRoundStyleE2EEESG_S1K_JEEENS4_5SM1004TMEM4LOAD26SM100_TMEM_LOAD_16dp256b4xENS4_13SM90_TMA_LOADENS10_INS11_ILi2ELi4ELi3EEES14_NSR_INS5_IJS15_S1I_EEENS5_IJS1I_SC_EEEEEEENS4_17SM75_U32x4_LDSM_NENS4_14SM90_TMA_STOREES20_NS4_17SM90_U32x4_STSM_NENS4_39AutoVectorizingCopyWithAssumedAlignmentILi128EEEEEEvvEEEEvNT_6ParamsE)
        /*0044*/ 	.word	0x00000000
.L_29:


//--------------------- .nv.compat                --------------------------
	.section	.nv.compat,"",@"SHT_CUDA_COMPAT_INFO"
	.align	4
        /*0000*/ 	.byte	0x02, 0x09, 0x01, 0x00, 0x02, 0x02, 0x02, 0x00, 0x02, 0x05, 0x05, 0x00, 0x03, 0x07, 0x01, 0x01
        /*0010*/ 	.byte	0x02, 0x03, 0x01, 0x00, 0x02, 0x06, 0x01, 0x00, 0x04, 0x0b, 0x08, 0x00, 0x09, 0x00, 0x00, 0x00
        /*0020*/ 	.byte	0x00, 0x00, 0x00, 0x00


//--------------------- .nv.info._ZN7cutlass13device_kernelINS_4gemm6kernel13GemmUniversalIN4cute5tupleIJiiiiEEENS1_10collective13CollectiveMmaINS1_35MainloopSm100TmaUmmaWarpSpecializedILi5ELi2ELi4ENS5_IJNS4_1CILi2EEESB_NSA_ILi1EEEEEEEENS5_IJNSA_ILi64EEESF_SF_EEENS_6half_tENS5_IJlSC_lEEESH_SI_NS4_8TiledMMAINS4_8MMA_AtomIJNS4_20SM100_MMA_F16BF16_SSISH_SH_fLi64ELi64ELNS4_4UMMA5MajorE0ELSN_0ELNSM_7ScaleInE0ELSO_0EEEEEENS4_6LayoutINS5_IJSC_SC_SC_EEENS5_IJNSA_ILi0EEEST_ST_EEEEENS5_IJNS4_10UnderscoreESW_SW_EEEEENS4_23SM90_TMA_LOAD_MULTICASTENS4_14ComposedLayoutINS4_7SwizzleILi3ELi4ELi3EEENS4_18smem_ptr_flag_bitsILi16EEENSR_INS5_IJNSA_ILi8EEESF_EEENS5_IJSF_SC_EEEEEEEvNS4_8identityESZ_S19_vS1A_EENS_8epilogue10collective18CollectiveEpilogueINS1C_23Sm100TmaWarpSpecializedILi3ELi2ELi16ELb1ELb0EEEJSG_NS5_IJNSR_ISF_SC_EENSR_INSA_ILi32EEESC_EEEEESH_SI_SH_SI_NS1C_6fusion15FusionCallbacksIS1G_NS1L_17LinearCombinationISH_fSH_fLNS_15FloatRoundStyleE2EEESG_S1K_JEEENS4_5SM1004TMEM4LOAD26SM100_TMEM_LOAD_16dp256b4xENS4_13SM90_TMA_LOADENS10_INS11_ILi2ELi4ELi3EEES14_NSR_INS5_IJS15_S1I_EEENS5_IJS1I_SC_EEEEEEENS4_17SM75_U32x4_LDSM_NENS4_14SM90_TMA_STOREES20_NS4_17SM90_U32x4_STSM_NENS4_39AutoVectorizingCopyWithAssumedAlignmentILi128EEEEEEvvEEEEvNT_6ParamsE --------------------------
	.section	.nv.info._ZN7cutlass13device_kernelINS_4gemm6kernel13GemmUniversalIN4cute5tupleIJiiiiEEENS1_10collective13CollectiveMmaINS1_35MainloopSm100TmaUmmaWarpSpecializedILi5ELi2ELi4ENS5_IJNS4_1CILi2EEESB_NSA_ILi1EEEEEEEENS5_IJNSA_ILi64EEESF_SF_EEENS_6half_tENS5_IJlSC_lEEESH_SI_NS4_8TiledMMAINS4_8MMA_AtomIJNS4_20SM100_MMA_F16BF16_SSISH_SH_fLi64ELi64ELNS4_4UMMA5MajorE0ELSN_0ELNSM_7ScaleInE0ELSO_0EEEEEENS4_6LayoutINS5_IJSC_SC_SC_EEENS5_IJNSA_ILi0EEEST_ST_EEEEENS5_IJNS4_10UnderscoreESW_SW_EEEEENS4_23SM90_TMA_LOAD_MULTICASTENS4_14ComposedLayoutINS4_7SwizzleILi3ELi4ELi3EEENS4_18smem_ptr_flag_bitsILi16EEENSR_INS5_IJNSA_ILi8EEESF_EEENS5_IJSF_SC_EEEEEEEvNS4_8identityESZ_S19_vS1A_EENS_8epilogue10collective18CollectiveEpilogueINS1C_23Sm100TmaWarpSpecializedILi3ELi2ELi16ELb1ELb0EEEJSG_NS5_IJNSR_ISF_SC_EENSR_INSA_ILi32EEESC_EEEEESH_SI_SH_SI_NS1C_6fusion15FusionCallbacksIS1G_NS1L_17LinearCombinationISH_fSH_fLNS_15FloatRoundStyleE2EEESG_S1K_JEEENS4_5SM1004TMEM4LOAD26SM100_TMEM_LOAD_16dp256b4xENS4_13SM90_TMA_LOADENS10_INS11_ILi2ELi4ELi3EEES14_NSR_INS5_IJS15_S1I_EEENS5_IJS1I_SC_EEEEEEENS4_17SM75_U32x4_LDSM_NENS4_14SM90_TMA_STOREES20_NS4_17SM90_U32x4_STSM_NENS4_39AutoVectorizingCopyWithAssumedAlignmentILi128EEEEEEvvEEEEvNT_6ParamsE,"",@"SHT_CUDA_INFO"
	.sectionflags	@""
	.align	4


	//----- nvinfo : EIATTR_CUDA_API_VERSION
	.align		4
        /*0000*/ 	.byte	0x04, 0x37
        /*0002*/ 	.short	(.L_31 - .L_30)
.L_30:
        /*0004*/ 	.word	0x00000082


	//----- nvinfo : EIATTR_KPARAM_INFO
	.align		4
.L_31:
        /*0008*/ 	.byte	0x04, 0x17
        /*000a*/ 	.short	(.L_33 - .L_32)
.L_32:
        /*000c*/ 	.word	0x00000000
        /*0010*/ 	.short	0x0000
        /*0012*/ 	.short	0x0000
        /*0014*/ 	.byte	0x00, 0xf0, 0x01, 0x20


	//----- nvinfo : EIATTR_AT_ENTRY_FRAGMENTS
	.align		4
.L_33:
        /*0018*/ 	.byte	0x04, 0x4f
        /*001a*/ 	.short	(.L_35 - .L_34)


	//   ....[0]....
.L_34:
        /*001c*/ 	.word	0x00000006


	//----- nvinfo : EIATTR_RESERVED_SMEM_USED
	.align		4
.L_35:
        /*0020*/ 	.byte	0x01, 0x41
	.zero		2


	//----- nvinfo : EIATTR_SPARSE_MMA_MASK
	.align		4
        /*0024*/ 	.byte	0x03, 0x50
        /*0026*/ 	.short	0x0000


	//----- nvinfo : EIATTR_TCGEN05_1CTA_USED
	.align		4
        /*0028*/ 	.byte	0x01, 0x51
	.zero		2


	//----- nvinfo : EIATTR_MAXREG_COUNT
	.align		4
        /*002c*/ 	.byte	0x03, 0x1b
        /*002e*/ 	.short	0x00ff


	//----- nvinfo : EIATTR_NUM_BARRIERS
	.align		4
        /*0030*/ 	.byte	0x02, 0x4c
        /*0032*/ 	.byte	0x07
	.zero		1


	//----- nvinfo : EIATTR_EXTERNS
	.align		4
        /*0034*/ 	.byte	0x04, 0x0f
        /*0036*/ 	.short	(.L_37 - .L_36)


	//   ....[0]....
	.align		4
.L_36:
        /*0038*/ 	.word	index@(__assertfail)


	//----- nvinfo : EIATTR_MERCURY_ISA_VERSION
	.align		4
.L_37:
        /*003c*/ 	.byte	0x03, 0x5f
        /*003e*/ 	.short	0x0101


	//----- nvinfo : EIATTR_INT_WARP_WIDE_INSTR_OFFSETS
	.align		4
        /*0040*/ 	.byte	0x04, 0x31
        /*0042*/ 	.short	(.L_39 - .L_38)


	//   ....[0]....
.L_38:
        /*0044*/ 	.word	0x00003f60


	//   ....[1]....
        /*0048*/ 	.word	0x00003f90


	//   ....[2]....
        /*004c*/ 	.word	0x00003fb0


	//   ....[3]....
        /*0050*/ 	.word	0x00004b80


	//   ....[4]....
        /*0054*/ 	.word	0x00004c00


	//   ....[5]....
        /*0058*/ 	.word	0x00004d00


	//   ....[6]....
        /*005c*/ 	.word	0x00004e10


	//----- nvinfo : EIATTR_COOP_GROUP_MASK_REGIDS
	.align		4
.L_39:
        /*0060*/ 	.byte	0x04, 0x29
        /*0062*/ 	.short	(.L_41 - .L_40)


	//   ....[0]....
.L_40:
        /*0064*/ 	.word	0xffffffff


	//   ....[1]....
        /*0068*/ 	.word	0xffffffff


	//   ....[2]....
        /*006c*/ 	.word	0xffffffff


	//   ....[3]....
        /*0070*/ 	.word	0xffffffff


	//   ....[4]....
        /*0074*/ 	.word	0xffffffff


	//   ....[5]....
        /*0078*/ 	.word	0xffffffff


	//   ....[6]....
        /*007c*/ 	.word	0xffffffff


	//   ....[7]....
        /*0080*/ 	.word	0xffffffff


	//   ....[8]....
        /*0084*/ 	.word	0xffffffff


	//   ....[9]....
        /*0088*/ 	.word	0xffffffff


	//   ....[10]....
        /*008c*/ 	.word	0xffffffff


	//   ....[11]....
        /*0090*/ 	.word	0xffffffff


	//   ....[12]....
        /*0094*/ 	.word	0xffffffff


	//   ....[13]....
        /*0098*/ 	.word	0xffffffff


	//----- nvinfo : EIATTR_COOP_GROUP_INSTR_OFFSETS
	.align		4
.L_41:
        /*009c*/ 	.byte	0x04, 0x28
        /*009e*/ 	.short	(.L_43 - .L_42)


	//   ....[0]....
.L_42:
        /*00a0*/ 	.word	0x00000080


	//   ....[1]....
        /*00a4*/ 	.word	0x000004f0


	//   ....[2]....
        /*00a8*/ 	.word	0x000006c0


	//   ....[3]....
        /*00ac*/ 	.word	0x00000840


	//   ....[4]....
        /*00b0*/ 	.word	0x00000940


	//   ....[5]....
        /*00b4*/ 	.word	0x00000ab0


	//   ....[6]....
        /*00b8*/ 	.word	0x00000c50


	//   ....[7]....
        /*00bc*/ 	.word	0x00000e00


	//   ....[8]....
        /*00c0*/ 	.word	0x00002200


	//   ....[9]....
        /*00c4*/ 	.word	0x00003150


	//   ....[10]....
        /*00c8*/ 	.word	0x00003360


	//   ....[11]....
        /*00cc*/ 	.word	0x00003390


	//   ....[12]....
        /*00d0*/ 	.word	0x00003e40


	//   ....[13]....
        /*00d4*/ 	.word	0x00004070


	//----- nvinfo : EIATTR_VRC_CTA_INIT_COUNT
	.align		4
.L_43:
        /*00d8*/ 	.byte	0x02, 0x4a
        /*00da*/ 	.byte	0x80
	.zero		1


	//----- nvinfo : EIATTR_SYSCALL_OFFSETS
	.align		4
        /*00dc*/ 	.byte	0x04, 0x46
        /*00de*/ 	.short	(.L_45 - .L_44)


	//   ....[0]....
.L_44:
        /*00e0*/ 	.word	0x00005b10


	//   ....[1]....
        /*00e4*/ 	.word	0x00005c00


	//   ....[2]....
        /*00e8*/ 	.word	0x00006440


	//   ....[3]....
        /*00ec*/ 	.word	0x00006d90


	//----- nvinfo : EIATTR_MBARRIER_INSTR_OFFSETS
	.align		4
.L_45:
        /*00f0*/ 	.byte	0x04, 0x39
        /*00f2*/ 	.short	(.L_47 - .L_46)


	//   ....[0]....
.L_46:
        /*00f4*/ 	.word	0x00000610
        /*00f8*/ 	.word	0x000000ff
        /*00fc*/ 	.word	0x00000000
        /*0100*/ 	.short	0x0100
        /*0102*/ 	.byte	0x04
	.zero		1


	//   ....[1]....
        /*0104*/ 	.word	0x00000620
        /*0108*/ 	.word	0x000000ff
        /*010c*/ 	.word	0x00000028
        /*0110*/ 	.short	0x0100
        /*0112*/ 	.byte	0x04
	.zero		1


	//   ....[2]....
        /*0114*/ 	.word	0x00000630
        /*0118*/ 	.word	0x000000ff
        /*011c*/ 	.word	0x00000008
        /*0120*/ 	.short	0x0100
        /*0122*/ 	.byte	0x04
	.zero		1


	//   ....[3]....
        /*0124*/ 	.word	0x00000640
        /*0128*/ 	.word	0x000000ff
        /*012c*/ 	.word	0x00000030
        /*0130*/ 	.short	0x0100
        /*0132*/ 	.byte	0x04
	.zero		1


	//   ....[4]....
        /*0134*/ 	.word	0x00000650
        /*0138*/ 	.word	0x000000ff
        /*013c*/ 	.word	0x00000010
        /*0140*/ 	.short	0x0100
        /*0142*/ 	.byte	0x04
	.zero		1


	//   ....[5]....
        /*0144*/ 	.word	0x00000660
        /*0148*/ 	.word	0x000000ff
        /*014c*/ 	.word	0x00000038
        /*0150*/ 	.short	0x0100
        /*0152*/ 	.byte	0x04
	.zero		1


	//   ....[6]....
        /*0154*/ 	.word	0x00000670
        /*0158*/ 	.word	0x000000ff
        /*015c*/ 	.word	0x00000018
        /*0160*/ 	.short	0x0100
        /*0162*/ 	.byte	0x04
	.zero		1


	//   ....[7]....
        /*0164*/ 	.word	0x00000680
        /*0168*/ 	.word	0x000000ff
        /*016c*/ 	.word	0x00000040
        /*0170*/ 	.short	0x0100
        /*0172*/ 	.byte	0x04
	.zero		1


	//   ....[8]....
        /*0174*/ 	.word	0x00000690
        /*0178*/ 	.word	0x000000ff
        /*017c*/ 	.word	0x00000020
        /*0180*/ 	.short	0x0100
        /*0182*/ 	.byte	0x04
	.zero		1


	//   ....[9]....
        /*0184*/ 	.word	0x000006a0
        /*0188*/ 	.word	0x000000ff
        /*018c*/ 	.word	0x00000048
        /*0190*/ 	.short	0x0100
        /*0192*/ 	.byte	0x04
	.zero		1


	//   ....[10]....
        /*0194*/ 	.word	0x000007d0
        /*0198*/ 	.word	0x000000ff
        /*019c*/ 	.word	0x00000050
        /*01a0*/ 	.short	0x0100
        /*01a2*/ 	.byte	0x04
	.zero		1


	//   ....[11]....
        /*01a4*/ 	.word	0x000007e0
        /*01a8*/ 	.word	0x000000ff
        /*01ac*/ 	.word	0x00000068
        /*01b0*/ 	.short	0x0100
        /*01b2*/ 	.byte	0x04
	.zero		1


	//   ....[12]....
        /*01b4*/ 	.word	0x000007f0
        /*01b8*/ 	.word	0x000000ff
        /*01bc*/ 	.word	0x00000058
        /*01c0*/ 	.short	0x0100
        /*01c2*/ 	.byte	0x04
	.zero		1


	//   ....[13]....
        /*01c4*/ 	.word	0x00000800
        /*01c8*/ 	.word	0x000000ff
        /*01cc*/ 	.word	0x00000070
        /*01d0*/ 	.short	0x0100
        /*01d2*/ 	.byte	0x04
	.zero		1


	//   ....[14]....
        /*01d4*/ 	.word	0x00000810
        /*01d8*/ 	.word	0x000000ff
        /*01dc*/ 	.word	0x00000060
        /*01e0*/ 	.short	0x0100
        /*01e2*/ 	.byte	0x04
	.zero		1


	//   ....[15]....
        /*01e4*/ 	.word	0x00000820
        /*01e8*/ 	.word	0x000000ff
        /*01ec*/ 	.word	0x00000078
        /*01f0*/ 	.short	0x0100
        /*01f2*/ 	.byte	0x04
	.zero		1


	//   ....[16]....
        /*01f4*/ 	.word	0x00000910
        /*01f8*/ 	.word	0x000000ff
        /*01fc*/ 	.word	0x00000080
        /*0200*/ 	.short	0x0100
        /*0202*/ 	.byte	0x06
	.zero		1


	//   ....[17]....
        /*0204*/ 	.word	0x00000920
        /*0208*/ 	.word	0x000000ff
        /*020c*/ 	.word	0x00000088
        /*0210*/ 	.short	0x0100
        /*0212*/ 	.byte	0x06
	.zero		1


	//   ....[18]....
        /*0214*/ 	.word	0x00000a60
        /*0218*/ 	.word	0x000000ff
        /*021c*/ 	.word	0x00000090
        /*0220*/ 	.short	0x0100
        /*0222*/ 	.byte	0x06
	.zero		1


	//   ....[19]....
        /*0224*/ 	.word	0x00000a70
        /*0228*/ 	.word	0x000000ff
        /*022c*/ 	.word	0x000000a0
        /*0230*/ 	.short	0x0100
        /*0232*/ 	.byte	0x06
	.zero		1


	//   ....[20]....
        /*0234*/ 	.word	0x00000a80
        /*0238*/ 	.word	0x000000ff
        /*023c*/ 	.word	0x00000098
        /*0240*/ 	.short	0x0100
        /*0242*/ 	.byte	0x06
	.zero		1


	//   ....[21]....
        /*0244*/ 	.word	0x00000a90
        /*0248*/ 	.word	0x000000ff
        /*024c*/ 	.word	0x000000a8
        /*0250*/ 	.short	0x0100
        /*0252*/ 	.byte	0x06
	.zero		1


	//   ....[22]....
        /*0254*/ 	.word	0x00000bc0
        /*0258*/ 	.word	0x000000ff
        /*025c*/ 	.word	0x000000b0
        /*0260*/ 	.short	0x0100
        /*0262*/ 	.byte	0x04
	.zero		1


	//   ....[23]....
        /*0264*/ 	.word	0x00000bd0
        /*0268*/ 	.word	0x000000ff
        /*026c*/ 	.word	0x000000d0
        /*0270*/ 	.short	0x0100
        /*0272*/ 	.byte	0x04
	.zero		1


	//   ....[24]....
        /*0274*/ 	.word	0x00000be0
        /*0278*/ 	.word	0x000000ff
        /*027c*/ 	.word	0x000000b8
        /*0280*/ 	.short	0x0100
        /*0282*/ 	.byte	0x04
	.zero		1


	//   ....[25]....
        /*0284*/ 	.word	0x00000bf0
        /*0288*/ 	.word	0x000000ff
        /*028c*/ 	.word	0x000000d8
        /*0290*/ 	.short	0x0100
        /*0292*/ 	.byte	0x04
	.zero		1


	//   ....[26]....
        /*0294*/ 	.word	0x00000c00
        /*0298*/ 	.word	0x000000ff
        /*029c*/ 	.word	0x000000c0
        /*02a0*/ 	.short	0x0100
        /*02a2*/ 	.byte	0x04
	.zero		1


	//   ....[27]....
        /*02a4*/ 	.word	0x00000c10
        /*02a8*/ 	.word	0x000000ff
        /*02ac*/ 	.word	0x000000e0
        /*02b0*/ 	.short	0x0100
        /*02b2*/ 	.byte	0x04
	.zero		1


	//   ....[28]....
        /*02b4*/ 	.word	0x00000c20
        /*02b8*/ 	.word	0x000000ff
        /*02bc*/ 	.word	0x000000c8
        /*02c0*/ 	.short	0x0100
        /*02c2*/ 	.byte	0x04
	.zero		1


	//   ....[29]....
        /*02c4*/ 	.word	0x00000c30
        /*02c8*/ 	.word	0x000000ff
        /*02cc*/ 	.word	0x000000e8
        /*02d0*/ 	.short	0x0100
        /*02d2*/ 	.byte	0x04
	.zero		1


	//   ....[30]....
        /*02d4*/ 	.word	0x00000d20
        /*02d8*/ 	.word	0x000000ff
        /*02dc*/ 	.word	0x000000f0
        /*02e0*/ 	.short	0x0100
        /*02e2*/ 	.byte	0x04
	.zero		1


	//   ....[31]....
        /*02e4*/ 	.word	0x00000d30
        /*02e8*/ 	.word	0x000000ff
        /*02ec*/ 	.word	0x00000100
        /*02f0*/ 	.short	0x0100
        /*02f2*/ 	.byte	0x04
	.zero		1


	//   ....[32]....
        /*02f4*/ 	.word	0x00000d40
        /*02f8*/ 	.word	0x000000ff
        /*02fc*/ 	.word	0x000000f8
        /*0300*/ 	.short	0x0100
        /*0302*/ 	.byte	0x04
	.zero		1


	//   ....[33]....
        /*0304*/ 	.word	0x00000d50
        /*0308*/ 	.word	0x000000ff
        /*030c*/ 	.word	0x00000108
        /*0310*/ 	.short	0x0100
        /*0312*/ 	.byte	0x04
	.zero		1


	//   ....[34]....
        /*0314*/ 	.word	0x000019f0
        /*0318*/ 	.word	0x00000000
        /*031c*/ 	.word	0x00000100
        /*0320*/ 	.short	0x010a
        /*0322*/ 	.byte	0xff
	.zero		1


	//   ....[35]....
        /*0324*/ 	.word	0x00001a20
        /*0328*/ 	.word	0x00000000
        /*032c*/ 	.word	0x000000f0
        /*0330*/ 	.short	0x0101
        /*0332*/ 	.byte	0xff
	.zero		1


	//   ....[36]....
        /*0334*/ 	.word	0x00001b00
        /*0338*/ 	.word	0x000000ff
        /*033c*/ 	.word	0x00000028
        /*0340*/ 	.short	0x010a
        /*0342*/ 	.byte	0x04
	.zero		1


	//   ....[37]....
        /*0344*/ 	.word	0x00001b80
        /*0348*/ 	.word	0x000000ff
        /*034c*/ 	.word	0x00000028
        /*0350*/ 	.short	0x010a
        /*0352*/ 	.byte	0x21
	.zero		1


	//   ....[38]....
        /*0354*/ 	.word	0x00001d10
        /*0358*/ 	.word	0x000000ff
        /*035c*/ 	.word	0x00000028
        /*0360*/ 	.short	0x010a
        /*0362*/ 	.byte	0x08
	.zero		1


	//   ....[39]....
        /*0364*/ 	.word	0x00001e70
        /*0368*/ 	.word	0x000000ff
        /*036c*/ 	.word	0x00000088
        /*0370*/ 	.short	0x0101
        /*0372*/ 	.byte	0x06
	.zero		1


	//   ....[40]....
        /*0374*/ 	.word	0x00001e90
        /*0378*/ 	.word	0x000000ff
        /*037c*/ 	.word	0x00000028
        /*0380*/ 	.short	0x010a
        /*0382*/ 	.byte	0x04
	.zero		1


	//   ....[41]....
        /*0384*/ 	.word	0x00001f10
        /*0388*/ 	.word	0x000000ff
        /*038c*/ 	.word	0x00000028
        /*0390*/ 	.short	0x010a
        /*0392*/ 	.byte	0x11
	.zero		1


	//   ....[42]....
        /*0394*/ 	.word	0x000020a0
        /*0398*/ 	.word	0x000000ff
        /*039c*/ 	.word	0x00000028
        /*03a0*/ 	.short	0x010a
        /*03a2*/ 	.byte	0x07
	.zero		1


	//   ....[43]....
        /*03a4*/ 	.word	0x00002230
        /*03a8*/ 	.word	0x00000003
        /*03ac*/ 	.word	0x00000090
        /*03b0*/ 	.short	0x010a
        /*03b2*/ 	.byte	0xff
	.zero		1


	//   ....[44]....
        /*03b4*/ 	.word	0x00002380
        /*03b8*/ 	.word	0x00000000
        /*03bc*/ 	.word	0x00000000
        /*03c0*/ 	.short	0x0101
        /*03c2*/ 	.byte	0xff
	.zero		1


	//   ....[45]....
        /*03c4*/ 	.word	0x00002940
        /*03c8*/ 	.word	0x000000ff
        /*03cc*/ 	.word	0x00000000
        /*03d0*/ 	.short	0x010a
        /*03d2*/ 	.byte	0x04
	.zero		1


	//   ....[46]....
        /*03d4*/ 	.word	0x000029d0
        /*03d8*/ 	.word	0x000000ff
        /*03dc*/ 	.word	0x00000000
        /*03e0*/ 	.short	0x010a
        /*03e2*/ 	.byte	0x05
	.zero		1


	//   ....[47]....
        /*03e4*/ 	.word	0x00002a60
        /*03e8*/ 	.word	0x000000ff
        /*03ec*/ 	.word	0x00000000
        /*03f0*/ 	.short	0x010a
        /*03f2*/ 	.byte	0x05
	.zero		1


	//   ....[48]....
        /*03f4*/ 	.word	0x00002af0
        /*03f8*/ 	.word	0x000000ff
        /*03fc*/ 	.word	0x00000000
        /*0400*/ 	.short	0x010a
        /*0402*/ 	.byte	0x05
	.zero		1


	//   ....[49]....
        /*0404*/ 	.word	0x00002b90
        /*0408*/ 	.word	0x00000000
        /*040c*/ 	.word	0x00000000
        /*0410*/ 	.short	0x010a
        /*0412*/ 	.byte	0xff
	.zero		1


	//   ....[50]....
        /*0414*/ 	.word	0x00002cb0
        /*0418*/ 	.word	0x00000002
        /*041c*/ 	.word	0x000000f0
        /*0420*/ 	.short	0x010a
        /*0422*/ 	.byte	0xff
	.zero		1


	//   ....[51]....
        /*0424*/ 	.word	0x00002d20
        /*0428*/ 	.word	0x00000002
        /*042c*/ 	.word	0x00000000
        /*0430*/ 	.short	0x0101
        /*0432*/ 	.byte	0xff
	.zero		1


	//   ....[52]....
        /*0434*/ 	.word	0x00002d40
        /*0438*/ 	.word	0x000000ff
        /*043c*/ 	.word	0x000000a0
        /*0440*/ 	.short	0x010a
        /*0442*/ 	.byte	0x04
	.zero		1


	//   ....[53]....
        /*0444*/ 	.word	0x00002e60
        /*0448*/ 	.word	0x00000002
        /*044c*/ 	.word	0x00000090
        /*0450*/ 	.short	0x010a
        /*0452*/ 	.byte	0xff
	.zero		1


	//   ....[54]....
        /*0454*/ 	.word	0x00002f60
        /*0458*/ 	.word	0x00000002
        /*045c*/ 	.word	0x00000000
        /*0460*/ 	.short	0x0101
        /*0462*/ 	.byte	0xff
	.zero		1


	//   ....[55]....
        /*0464*/ 	.word	0x00002ff0
        /*0468*/ 	.word	0x000000ff
        /*046c*/ 	.word	0x000000a0
        /*0470*/ 	.short	0x0106
        /*0472*/ 	.byte	0x04
	.zero		1


	//   ....[56]....
        /*0474*/ 	.word	0x00003010
        /*0478*/ 	.word	0x000000ff
        /*047c*/ 	.word	0x000000a0
        /*0480*/ 	.short	0x010a
        /*0482*/ 	.byte	0x04
	.zero		1


	//   ....[57]....
        /*0484*/ 	.word	0x000030a0
        /*0488*/ 	.word	0x000000ff
        /*048c*/ 	.word	0x000000a0
        /*0490*/ 	.short	0x0106
        /*0492*/ 	.byte	0x07
	.zero		1


	//   ....[58]....
        /*0494*/ 	.word	0x000030e0
        /*0498*/ 	.word	0x00000000
        /*049c*/ 	.word	0x000000a0
        /*04a0*/ 	.short	0x010a
        /*04a2*/ 	.byte	0xff
	.zero		1


	//   ....[59]....
        /*04a4*/ 	.word	0x00003630
        /*04a8*/ 	.word	0x00000000
        /*04ac*/ 	.word	0x00000090
        /*04b0*/ 	.short	0x010a
        /*04b2*/ 	.byte	0xff
	.zero		1


	//   ....[60]....
        /*04b4*/ 	.word	0x00003730
        /*04b8*/ 	.word	0x00000003
        /*04bc*/ 	.word	0x00000000
        /*04c0*/ 	.short	0x0101
        /*04c2*/ 	.byte	0xff
	.zero		1


	//   ....[61]....
        /*04c4*/ 	.word	0x00003740
        /*04c8*/ 	.word	0x000000ff
        /*04cc*/ 	.word	0x00000000
        /*04d0*/ 	.short	0x010a
        /*04d2*/ 	.byte	0x04
	.zero		1


	//   ....[62]....
        /*04d4*/ 	.word	0x000037c0
        /*04d8*/ 	.word	0x000000ff
        /*04dc*/ 	.word	0x000000d0
        /*04e0*/ 	.short	0x010a
        /*04e2*/ 	.byte	0x1f
	.zero		1


	//   ....[63]....
        /*04e4*/ 	.word	0x000038a0
        /*04e8*/ 	.word	0x000000ff
        /*04ec*/ 	.word	0x00000000
        /*04f0*/ 	.short	0x010a
        /*04f2*/ 	.byte	0x05
	.zero		1


	//   ....[64]....
        /*04f4*/ 	.word	0x000039e0
        /*04f8*/ 	.word	0x000000ff
        /*04fc*/ 	.word	0x00000000
        /*0500*/ 	.short	0x010a
        /*0502*/ 	.byte	0x04
	.zero		1


	//   ....[65]....
        /*0504*/ 	.word	0x00003c70
        /*0508*/ 	.word	0x000000ff
        /*050c*/ 	.word	0x00000000
        /*0510*/ 	.short	0x010a
        /*0512*/ 	.byte	0x04
	.zero		1


	//   ....[66]....
        /*0514*/ 	.word	0x00003d00
        /*0518*/ 	.word	0x000000ff
        /*051c*/ 	.word	0x00000000
        /*0520*/ 	.short	0x010a
        /*0522*/ 	.byte	0x05
	.zero		1


	//   ....[67]....
        /*0524*/ 	.word	0x00003d90
        /*0528*/ 	.word	0x000000ff
        /*052c*/ 	.word	0x00000000
        /*0530*/ 	.short	0x010a
        /*0532*/ 	.byte	0x05
	.zero		1


	//   ....[68]....
        /*0534*/ 	.word	0x00003e20
        /*0538*/ 	.word	0x000000ff
        /*053c*/ 	.word	0x00000000
        /*0540*/ 	.short	0x010a
        /*0542*/ 	.byte	0x04
	.zero		1


	//   ....[69]....
        /*0544*/ 	.word	0x000042b0
        /*0548*/ 	.word	0x0000000c
        /*054c*/ 	.word	0x00000090
        /*0550*/ 	.short	0x010a
        /*0552*/ 	.byte	0xff
	.zero		1


	//   ....[70]....
        /*0554*/ 	.word	0x00004420
        /*0558*/ 	.word	0x00000000
        /*055c*/ 	.word	0x00000000
        /*0560*/ 	.short	0x0101
        /*0562*/ 	.byte	0xff
	.zero		1


	//   ....[71]....
        /*0564*/ 	.word	0x000048a0
        /*0568*/ 	.word	0x000000ff
        /*056c*/ 	.word	0x00000088
        /*0570*/ 	.short	0x010a
        /*0572*/ 	.byte	0x18
	.zero		1


	//   ....[72]....
        /*0574*/ 	.word	0x00004a60
        /*0578*/ 	.word	0x000000ff
        /*057c*/ 	.word	0x00000068
        /*0580*/ 	.short	0x010a
        /*0582*/ 	.byte	0x04
	.zero		1


	//   ....[73]....
        /*0584*/ 	.word	0x00004c30
        /*0588*/ 	.word	0x000000ff
        /*058c*/ 	.word	0x00000050
        /*0590*/ 	.short	0x010b
        /*0592*/ 	.byte	0x04
	.zero		1


	//   ....[74]....
        /*0594*/ 	.word	0x00004c40
        /*0598*/ 	.word	0x000000ff
        /*059c*/ 	.word	0x00000000
        /*05a0*/ 	.short	0x0101
        /*05a2*/ 	.byte	0x14
	.zero		1


	//   ....[75]....
        /*05a4*/ 	.word	0x00004c50
        /*05a8*/ 	.word	0x000000ff
        /*05ac*/ 	.word	0x00000068
        /*05b0*/ 	.short	0x010a
        /*05b2*/ 	.byte	0x05
	.zero		1


	//   ....[76]....
        /*05b4*/ 	.word	0x00004e40
        /*05b8*/ 	.word	0x000000ff
        /*05bc*/ 	.word	0x00000050
        /*05c0*/ 	.short	0x010b
        /*05c2*/ 	.byte	0x05
	.zero		1


	//   ....[77]....
        /*05c4*/ 	.word	0x00004e50
        /*05c8*/ 	.word	0x000000ff
        /*05cc*/ 	.word	0x00000000
        /*05d0*/ 	.short	0x0101
        /*05d2*/ 	.byte	0x04
	.zero		1


	//   ....[78]....
        /*05d4*/ 	.word	0x00004ef0
        /*05d8*/ 	.word	0x000000ff
        /*05dc*/ 	.word	0x00000000
        /*05e0*/ 	.short	0x010a
        /*05e2*/ 	.byte	0x04
	.zero		1


	//   ....[79]....
        /*05e4*/ 	.word	0x00004f80
        /*05e8*/ 	.word	0x000000ff
        /*05ec*/ 	.word	0x00000000
        /*05f0*/ 	.short	0x010a
        /*05f2*/ 	.byte	0x05
	.zero		1


	//   ....[80]....
        /*05f4*/ 	.word	0x00005020
        /*05f8*/ 	.word	0x00000000
        /*05fc*/ 	.word	0x00000000
        /*0600*/ 	.short	0x010a
        /*0602*/ 	.byte	0xff
	.zero		1


	//   ....[81]....
        /*0604*/ 	.word	0x00005380
        /*0608*/ 	.word	0x00000000
        /*060c*/ 	.word	0x00000090
        /*0610*/ 	.short	0x010a
        /*0612*/ 	.byte	0xff
	.zero		1


	//   ....[82]....
        /*0614*/ 	.word	0x00005450
        /*0618*/ 	.word	0x00000000
        /*061c*/ 	.word	0x00000000
        /*0620*/ 	.short	0x0101
        /*0622*/ 	.byte	0xff
	.zero		1


	//   ....[83]....
        /*0624*/ 	.word	0x00006060
        /*0628*/ 	.word	0x00000002
        /*062c*/ 	.word	0x00000050
        /*0630*/ 	.short	0x010a
        /*0632*/ 	.byte	0xff
	.zero		1


	//   ....[84]....
        /*0634*/ 	.word	0x000060a0
        /*0638*/ 	.word	0x0000001b
        /*063c*/ 	.word	0x000000b0
        /*0640*/ 	.short	0x010a
        /*0642*/ 	.byte	0xff
	.zero		1


	//   ....[85]....
        /*0644*/ 	.word	0x00006190
        /*0648*/ 	.word	0x00000002
        /*064c*/ 	.word	0x00000050
        /*0650*/ 	.short	0x010a
        /*0652*/ 	.byte	0xff
	.zero		1


	//   ....[86]....
        /*0654*/ 	.word	0x00006320
        /*0658*/ 	.word	0x0000001b
        /*065c*/ 	.word	0x000000b0
        /*0660*/ 	.short	0x010a
        /*0662*/ 	.byte	0xff
	.zero		1


	//   ....[87]....
        /*0664*/ 	.word	0x00006af0
        /*0668*/ 	.word	0x00000000
        /*066c*/ 	.word	0x00000000
        /*0670*/ 	.short	0x0101
        /*0672*/ 	.byte	0xff
	.zero		1


	//   ....[88]....
        /*0674*/ 	.word	0x00006b00
        /*0678*/ 	.word	0x00000002
        /*067c*/ 	.word	0x00000050
        /*0680*/ 	.short	0x010a
        /*0682*/ 	.byte	0xff
	.zero		1


	//   ....[89]....
        /*0684*/ 	.word	0x00006bc0
        /*0688*/ 	.word	0x00000002
        /*068c*/ 	.word	0x00000050
        /*0690*/ 	.short	0x010a
        /*0692*/ 	.byte	0xff
	.zero		1


	//   ....[90]....
        /*0694*/ 	.word	0x00006f70
        /*0698*/ 	.word	0x000000ff
        /*069c*/ 	.word	0x00000000
        /*06a0*/ 	.short	0x0101
        /*06a2*/ 	.byte	0x04
	.zero		1


	//   ....[91]....
        /*06a4*/ 	.word	0x000074c0
        /*06a8*/ 	.word	0x00000000
        /*06ac*/ 	.word	0x00000000
        /*06b0*/ 	.short	0x0101
        /*06b2*/ 	.byte	0xff
	.zero		1


	//   ....[92]....
        /*06b4*/ 	.word	0x00007770
        /*06b8*/ 	.word	0x000000ff
        /*06bc*/ 	.word	0x00000000
        /*06c0*/ 	.short	0x0101
        /*06c2*/ 	.byte	0x04
	.zero		1


	//   ....[93]....
        /*06c4*/ 	.word	0x00007790
        /*06c8*/ 	.word	0x00000000
        /*06cc*/ 	.word	0x00000100
        /*06d0*/ 	.short	0x010a
        /*06d2*/ 	.byte	0xff
	.zero		1


	//   ....[94]....
        /*06d4*/ 	.word	0x000077f0
        /*06d8*/ 	.word	0x00000000
        /*06dc*/ 	.word	0x00000028
        /*06e0*/ 	.short	0x010a
        /*06e2*/ 	.byte	0xff
	.zero		1


	//   ....[95]....
        /*06e4*/ 	.word	0x00007850
        /*06e8*/ 	.word	0x00000000
        /*06ec*/ 	.word	0x00000028
        /*06f0*/ 	.short	0x010a
        /*06f2*/ 	.byte	0xff
	.zero		1


	//   ....[96]....
        /*06f4*/ 	.word	0x000078a0
        /*06f8*/ 	.word	0x00000003
        /*06fc*/ 	.word	0x00000090
        /*0700*/ 	.short	0x010a
        /*0702*/ 	.byte	0xff
	.zero		1


	//   ....[97]....
        /*0704*/ 	.word	0x00007900
        /*0708*/ 	.word	0x00000000
        /*070c*/ 	.word	0x00000000
        /*0710*/ 	.short	0x010a
        /*0712*/ 	.byte	0xff
	.zero		1


	//   ....[98]....
        /*0714*/ 	.word	0x00007960
        /*0718*/ 	.word	0x00000000
        /*071c*/ 	.word	0x00000000
        /*0720*/ 	.short	0x010a
        /*0722*/ 	.byte	0xff
	.zero		1


	//   ....[99]....
        /*0724*/ 	.word	0x000079c0
        /*0728*/ 	.word	0x00000000
        /*072c*/ 	.word	0x00000000
        /*0730*/ 	.short	0x010a
        /*0732*/ 	.byte	0xff
	.zero		1


	//   ....[100]....
        /*0734*/ 	.word	0x00007a20
        /*0738*/ 	.word	0x00000000
        /*073c*/ 	.word	0x00000000
        /*0740*/ 	.short	0x010a
        /*0742*/ 	.byte	0xff
	.zero		1


	//   ....[101]....
        /*0744*/ 	.word	0x00007a70
        /*0748*/ 	.word	0x00000002
        /*074c*/ 	.word	0x000000f0
        /*0750*/ 	.short	0x010a
        /*0752*/ 	.byte	0xff
	.zero		1


	//   ....[102]....
        /*0754*/ 	.word	0x00007ad0
        /*0758*/ 	.word	0x00000002
        /*075c*/ 	.word	0x000000a0
        /*0760*/ 	.short	0x010a
        /*0762*/ 	.byte	0xff
	.zero		1


	//   ....[103]....
        /*0764*/ 	.word	0x00007b20
        /*0768*/ 	.word	0x00000002
        /*076c*/ 	.word	0x00000090
        /*0770*/ 	.short	0x010a
        /*0772*/ 	.byte	0xff
	.zero		1


	//   ....[104]....
        /*0774*/ 	.word	0x00007b80
        /*0778*/ 	.word	0x00000000
        /*077c*/ 	.word	0x000000a0
        /*0780*/ 	.short	0x010a
        /*0782*/ 	.byte	0xff
	.zero		1


	//   ....[105]....
        /*0784*/ 	.word	0x00007bd0
        /*0788*/ 	.word	0x00000000
        /*078c*/ 	.word	0x00000090
        /*0790*/ 	.short	0x010a
        /*0792*/ 	.byte	0xff
	.zero		1


	//   ....[106]....
        /*0794*/ 	.word	0x00007c30
        /*0798*/ 	.word	0x00000002
        /*079c*/ 	.word	0x000000d0
        /*07a0*/ 	.short	0x010a
        /*07a2*/ 	.byte	0xff
	.zero		1


	//   ....[107]....
        /*07a4*/ 	.word	0x00007c90
        /*07a8*/ 	.word	0x00000000
        /*07ac*/ 	.word	0x00000000
        /*07b0*/ 	.short	0x010a
        /*07b2*/ 	.byte	0xff
	.zero		1


	//   ....[108]....
        /*07b4*/ 	.word	0x00007cf0
        /*07b8*/ 	.word	0x00000000
        /*07bc*/ 	.word	0x00000000
        /*07c0*/ 	.short	0x010a
        /*07c2*/ 	.byte	0xff
	.zero		1


	//   ....[109]....
        /*07c4*/ 	.word	0x00007d50
        /*07c8*/ 	.word	0x00000000
        /*07cc*/ 	.word	0x00000000
        /*07d0*/ 	.short	0x010a
        /*07d2*/ 	.byte	0xff
	.zero		1


	//   ....[110]....
        /*07d4*/ 	.word	0x00007db0
        /*07d8*/ 	.word	0x00000000
        /*07dc*/ 	.word	0x00000000
        /*07e0*/ 	.short	0x010a
        /*07e2*/ 	.byte	0xff
	.zero		1


	//   ....[111]....
        /*07e4*/ 	.word	0x00007e10
        /*07e8*/ 	.word	0x00000000
        /*07ec*/ 	.word	0x00000000
        /*07f0*/ 	.short	0x010a
        /*07f2*/ 	.byte	0xff
	.zero		1


	//   ....[112]....
        /*07f4*/ 	.word	0x00007e60
        /*07f8*/ 	.word	0x0000000c
        /*07fc*/ 	.word	0x00000090
        /*0800*/ 	.short	0x010a
        /*0802*/ 	.byte	0xff
	.zero		1


	//   ....[113]....
        /*0804*/ 	.word	0x00007ec0
        /*0808*/ 	.word	0x00000000
        /*080c*/ 	.word	0x00000088
        /*0810*/ 	.short	0x010a
        /*0812*/ 	.byte	0xff
	.zero		1


	//   ....[114]....
        /*0814*/ 	.word	0x00007f20
        /*0818*/ 	.word	0x00000000
        /*081c*/ 	.word	0x00000068
        /*0820*/ 	.short	0x010a
        /*0822*/ 	.byte	0xff
	.zero		1


	//   ....[115]....
        /*0824*/ 	.word	0x00007f80
        /*0828*/ 	.word	0x00000006
        /*082c*/ 	.word	0x00000068
        /*0830*/ 	.short	0x010a
        /*0832*/ 	.byte	0xff
	.zero		1


	//   ....[116]....
        /*0834*/ 	.word	0x00007fe0
        /*0838*/ 	.word	0x00000000
        /*083c*/ 	.word	0x00000000
        /*0840*/ 	.short	0x010a
        /*0842*/ 	.byte	0xff
	.zero		1


	//   ....[117]....
        /*0844*/ 	.word	0x00008040
        /*0848*/ 	.word	0x00000000
        /*084c*/ 	.word	0x00000000
        /*0850*/ 	.short	0x010a
        /*0852*/ 	.byte	0xff
	.zero		1


	//   ....[118]....
        /*0854*/ 	.word	0x00008090
        /*0858*/ 	.word	0x00000000
        /*085c*/ 	.word	0x00000090
        /*0860*/ 	.short	0x010a
        /*0862*/ 	.byte	0xff
	.zero		1


	//   ....[119]....
        /*0864*/ 	.word	0x000080e0
        /*0868*/ 	.word	0x00000002
        /*086c*/ 	.word	0x00000050
        /*0870*/ 	.short	0x010a
        /*0872*/ 	.byte	0xff
	.zero		1


	//   ....[120]....
        /*0874*/ 	.word	0x00008130
        /*0878*/ 	.word	0x0000001b
        /*087c*/ 	.word	0x000000b0
        /*0880*/ 	.short	0x010a
        /*0882*/ 	.byte	0xff
	.zero		1


	//   ....[121]....
        /*0884*/ 	.word	0x00008180
        /*0888*/ 	.word	0x00000002
        /*088c*/ 	.word	0x00000050
        /*0890*/ 	.short	0x010a
        /*0892*/ 	.byte	0xff
	.zero		1


	//----- nvinfo : EIATTR_NUM_MBARRIERS
	.align		4
.L_47:
        /*0894*/ 	.byte	0x03, 0x38
        /*0896*/ 	.short	0x0022


	//----- nvinfo : EIATTR_EXIT_INSTR_OFFSETS
	.align		4
        /*0898*/ 	.byte	0x04, 0x1c
        /*089a*/ 	.short	(.L_49 - .L_48)


	//   ....[0]....
.L_48:
        /*089c*/ 	.word	0x00002bc0


	//   ....[1]....
        /*08a0*/ 	.word	0x000030b0


	//   ....[2]....
        /*08a4*/ 	.word	0x00003110


	//   ....[3]....
        /*08a8*/ 	.word	0x00004080


	//   ....[4]....
        /*08ac*/ 	.word	0x00005050


	//   ....[5]....
        /*08b0*/ 	.word	0x00005090


	//   ....[6]....
        /*08b4*/ 	.word	0x00007660


	//   ....[7]....
        /*08b8*/ 	.word	0x000076e0


	//   ....[8]....
        /*08bc*/ 	.word	0x00007710


	//   ....[9]....
        /*08c0*/ 	.word	0x00007780


	//----- nvinfo : EIATTR_MAX_THREADS
	.align		4
.L_49:
        /*08c4*/ 	.byte	0x04, 0x05
        /*08c6*/ 	.short	(.L_51 - .L_50)
.L_50:
        /*08c8*/ 	.word	0x00000100
        /*08cc*/ 	.word	0x00000001
        /*08d0*/ 	.word	0x00000001


	//----- nvinfo : EIATTR_CRS_STACK_SIZE
	.align		4
.L_51:
        /*08d4*/ 	.byte	0x04, 0x1e
        /*08d6*/ 	.short	(.L_53 - .L_52)
.L_52:
        /*08d8*/ 	.word	0x00000000


	//----- nvinfo : EIATTR_CBANK_PARAM_SIZE
	.align		4
.L_53:
        /*08dc*/ 	.byte	0x03, 0x19
        /*08de*/ 	.short	0x0800


	//----- nvinfo : EIATTR_PARAM_CBANK
	.align		4
        /*08e0*/ 	.byte	0x04, 0x0a
        /*08e2*/ 	.short	(.L_55 - .L_54)
	.align		4
.L_54:
        /*08e4*/ 	.word	index@(.nv.constant0._ZN7cutlass13device_kernelINS_4gemm6kernel13GemmUniversalIN4cute5tupleIJiiiiEEENS1_10collective13CollectiveMmaINS1_35MainloopSm100TmaUmmaWarpSpecializedILi5ELi2ELi4ENS5_IJNS4_1CILi2EEESB_NSA_ILi1EEEEEEEENS5_IJNSA_ILi64EEESF_SF_EEENS_6half_tENS5_IJlSC_lEEESH_SI_NS4_8TiledMMAINS4_8MMA_AtomIJNS4_20SM100_MMA_F16BF16_SSISH_SH_fLi64ELi64ELNS4_4UMMA5MajorE0ELSN_0ELNSM_7ScaleInE0ELSO_0EEEEEENS4_6LayoutINS5_IJSC_SC_SC_EEENS5_IJNSA_ILi0EEEST_ST_EEEEENS5_IJNS4_10UnderscoreESW_SW_EEEEENS4_23SM90_TMA_LOAD_MULTICASTENS4_14ComposedLayoutINS4_7SwizzleILi3ELi4ELi3EEENS4_18smem_ptr_flag_bitsILi16EEENSR_INS5_IJNSA_ILi8EEESF_EEENS5_IJSF_SC_EEEEEEEvNS4_8identityESZ_S19_vS1A_EENS_8epilogue10collective18CollectiveEpilogueINS1C_23Sm100TmaWarpSpecializedILi3ELi2ELi16ELb1ELb0EEEJSG_NS5_IJNSR_ISF_SC_EENSR_INSA_ILi32EEESC_EEEEESH_SI_SH_SI_NS1C_6fusion15FusionCallbacksIS1G_NS1L_17LinearCombinationISH_fSH_fLNS_15FloatRoundStyleE2EEESG_S1K_JEEENS4_5SM1004TMEM4LOAD26SM100_TMEM_LOAD_16dp256b4xENS4_13SM90_TMA_LOADENS10_INS11_ILi2ELi4ELi3EEES14_NSR_INS5_IJS15_S1I_EEENS5_IJS1I_SC_EEEEEEENS4_17SM75_U32x4_LDSM_NENS4_14SM90_TMA_STOREES20_NS4_17SM90_U32x4_STSM_NENS4_39AutoVectorizingCopyWithAssumedAlignmentILi128EEEEEEvvEEEEvNT_6ParamsE)
        /*08e8*/ 	.short	0x0380
        /*08ea*/ 	.short	0x0800


	//----- nvinfo : EIATTR_SW_WAR
	.align		4
.L_55:
        /*08ec*/ 	.byte	0x04, 0x36
        /*08ee*/ 	.short	(.L_57 - .L_56)
.L_56:
        /*08f0*/ 	.word	0x00000008
.L_57:


//--------------------- .nv.callgraph             --------------------------
	.section	.nv.callgraph,"",@"SHT_CUDA_CALLGRAPH"
	.align	4
	.sectionentsize	8
	.align		4
        /*0000*/ 	.word	0x00000000
	.align		4
        /*0004*/ 	.word	0xffffffff
	.align		4
        /*0008*/ 	.word	index@(_ZN7cutlass13device_kernelINS_4gemm6kernel13GemmUniversalIN4cute5tupleIJiiiiEEENS1_10collective13CollectiveMmaINS1_35MainloopSm100TmaUmmaWarpSpecializedILi5ELi2ELi4ENS5_IJNS4_1CILi2EEESB_NSA_ILi1EEEEEEEENS5_IJNSA_ILi64EEESF_SF_EEENS_6half_tENS5_IJlSC_lEEESH_SI_NS4_8TiledMMAINS4_8MMA_AtomIJNS4_20SM100_MMA_F16BF16_SSISH_SH_fLi64ELi64ELNS4_4UMMA5MajorE0ELSN_0ELNSM_7ScaleInE0ELSO_0EEEEEENS4_6LayoutINS5_IJSC_SC_SC_EEENS5_IJNSA_ILi0EEEST_ST_EEEEENS5_IJNS4_10UnderscoreESW_SW_EEEEENS4_23SM90_TMA_LOAD_MULTICASTENS4_14ComposedLayoutINS4_7SwizzleILi3ELi4ELi3EEENS4_18smem_ptr_flag_bitsILi16EEENSR_INS5_IJNSA_ILi8EEESF_EEENS5_IJSF_SC_EEEEEEEvNS4_8identityESZ_S19_vS1A_EENS_8epilogue10collective18CollectiveEpilogueINS1C_23Sm100TmaWarpSpecializedILi3ELi2ELi16ELb1ELb0EEEJSG_NS5_IJNSR_ISF_SC_EENSR_INSA_ILi32EEESC_EEEEESH_SI_SH_SI_NS1C_6fusion15FusionCallbacksIS1G_NS1L_17LinearCombinationISH_fSH_fLNS_15FloatRoundStyleE2EEESG_S1K_JEEENS4_5SM1004TMEM4LOAD26SM100_TMEM_LOAD_16dp256b4xENS4_13SM90_TMA_LOADENS10_INS11_ILi2ELi4ELi3EEES14_NSR_INS5_IJS15_S1I_EEENS5_IJS1I_SC_EEEEEEENS4_17SM75_U32x4_LDSM_NENS4_14SM90_TMA_STOREES20_NS4_17SM90_U32x4_STSM_NENS4_39AutoVectorizingCopyWithAssumedAlignmentILi128EEEEEEvvEEEEvNT_6ParamsE)
	.align		4
        /*000c*/ 	.word	index@(__assertfail)
	.align		4
        /*0010*/ 	.word	0x00000000
	.align		4
        /*0014*/ 	.word	0xfffffffe
	.align		4
        /*0018*/ 	.word	0x00000000
	.align		4
        /*001c*/ 	.word	0xfffffffd
	.align		4
        /*0020*/ 	.word	0x00000000
	.align		4
        /*0024*/ 	.word	0xfffffffc


//--------------------- .nv.constant4             --------------------------
	.section	.nv.constant4,"a",@progbits
	.align	8
	.align		8
.nv.constant4:
        /*0000*/ 	.dword	__assertfail
	.align		8
        /*0008*/ 	.dword	__unnamed_1
	.align		8
        /*0010*/ 	.dword	__unnamed_2
	.align		8
        /*0018*/ 	.dword	_ZN39_INTERNAL_594be6d0_4_k_cu_cc04ab5e_75344cuda3std3__45__cpo5beginE
	.align		8
        /*0020*/ 	.dword	_ZN39_INTERNAL_594be6d0_4_k_cu_cc04ab5e_75344cuda3std3__45__cpo3endE
	.align		8
        /*0028*/ 	.dword	_ZN39_INTERNAL_594be6d0_4_k_cu_cc04ab5e_75344cuda3std3__45__cpo6cbeginE
	.align		8
        /*0030*/ 	.dword	_ZN39_INTERNAL_594be6d0_4_k_cu_cc04ab5e_75344cuda3std3__45__cpo4cendE
	.align		8
        /*0038*/ 	.dword	_ZN39_INTERNAL_594be6d0_4_k_cu_cc04ab5e_75344cuda3std3__441_GLOBAL__N__594be6d0_4_k_cu_cc04ab5e_75346ignoreE
	.align		8
        /*0040*/ 	.dword	_ZN39_INTERNAL_594be6d0_4_k_cu_cc04ab5e_75344cuda3std3__419piecewise_constructE
	.align		8
        /*0048*/ 	.dword	_ZN39_INTERNAL_594be6d0_4_k_cu_cc04ab5e_75344cuda3std3__48in_placeE
	.align		8
        /*0050*/ 	.dword	_ZN39_INTERNAL_594be6d0_4_k_cu_cc04ab5e_75344cuda3std6ranges3__45__cpo4swapE
	.align		8
        /*0058*/ 	.dword	_ZN39_INTERNAL_594be6d0_4_k_cu_cc04ab5e_75344cuda3std6ranges3__45__cpo9iter_moveE
	.align		8
        /*0060*/ 	.dword	_ZN39_INTERNAL_594be6d0_4_k_cu_cc04ab5e_75344cute7productE
	.align		8
        /*0068*/ 	.dword	_ZN39_INTERNAL_594be6d0_4_k_cu_cc04ab5e_75344cute1_E
	.align		8
        /*0070*/ 	.dword	$str$25
	.align		8
        /*0078*/ 	.dword	$str$26
	.align		8
        /*0080*/ 	.dword	$str$27
	.align		8
        /*0088*/ 	.dword	$str$28


//--------------------- .text._ZN7cutlass13device_kernelINS_4gemm6kernel13GemmUniversalIN4cute5tupleIJiiiiEEENS1_10collective13CollectiveMmaINS1_35MainloopSm100TmaUmmaWarpSpecializedILi5ELi2ELi4ENS5_IJNS4_1CILi2EEESB_NSA_ILi1EEEEEEEENS5_IJNSA_ILi64EEESF_SF_EEENS_6half_tENS5_IJlSC_lEEESH_SI_NS4_8TiledMMAINS4_8MMA_AtomIJNS4_20SM100_MMA_F16BF16_SSISH_SH_fLi64ELi64ELNS4_4UMMA5MajorE0ELSN_0ELNSM_7ScaleInE0ELSO_0EEEEEENS4_6LayoutINS5_IJSC_SC_SC_EEENS5_IJNSA_ILi0EEEST_ST_EEEEENS5_IJNS4_10UnderscoreESW_SW_EEEEENS4_23SM90_TMA_LOAD_MULTICASTENS4_14ComposedLayoutINS4_7SwizzleILi3ELi4ELi3EEENS4_18smem_ptr_flag_bitsILi16EEENSR_INS5_IJNSA_ILi8EEESF_EEENS5_IJSF_SC_EEEEEEEvNS4_8identityESZ_S19_vS1A_EENS_8epilogue10collective18CollectiveEpilogueINS1C_23Sm100TmaWarpSpecializedILi3ELi2ELi16ELb1ELb0EEEJSG_NS5_IJNSR_ISF_SC_EENSR_INSA_ILi32EEESC_EEEEESH_SI_SH_SI_NS1C_6fusion15FusionCallbacksIS1G_NS1L_17LinearCombinationISH_fSH_fLNS_15FloatRoundStyleE2EEESG_S1K_JEEENS4_5SM1004TMEM4LOAD26SM100_TMEM_LOAD_16dp256b4xENS4_13SM90_TMA_LOADENS10_INS11_ILi2ELi4ELi3EEES14_NSR_INS5_IJS15_S1I_EEENS5_IJS1I_SC_EEEEEEENS4_17SM75_U32x4_LDSM_NENS4_14SM90_TMA_STOREES20_NS4_17SM90_U32x4_STSM_NENS4_39AutoVectorizingCopyWithAssumedAlignmentILi128EEEEEEvvEEEEvNT_6ParamsE --------------------------
	.section	.text._ZN7cutlass13device_kernelINS_4gemm6kernel13GemmUniversalIN4cute5tupleIJiiiiEEENS1_10collective13CollectiveMmaINS1_35MainloopSm100TmaUmmaWarpSpecializedILi5ELi2ELi4ENS5_IJNS4_1CILi2EEESB_NSA_ILi1EEEEEEEENS5_IJNSA_ILi64EEESF_SF_EEENS_6half_tENS5_IJlSC_lEEESH_SI_NS4_8TiledMMAINS4_8MMA_AtomIJNS4_20SM100_MMA_F16BF16_SSISH_SH_fLi64ELi64ELNS4_4UMMA5MajorE0ELSN_0ELNSM_7ScaleInE0ELSO_0EEEEEENS4_6LayoutINS5_IJSC_SC_SC_EEENS5_IJNSA_ILi0EEEST_ST_EEEEENS5_IJNS4_10UnderscoreESW_SW_EEEEENS4_23SM90_TMA_LOAD_MULTICASTENS4_14ComposedLayoutINS4_7SwizzleILi3ELi4ELi3EEENS4_18smem_ptr_flag_bitsILi16EEENSR_INS5_IJNSA_ILi8EEESF_EEENS5_IJSF_SC_EEEEEEEvNS4_8identityESZ_S19_vS1A_EENS_8epilogue10collective18CollectiveEpilogueINS1C_23Sm100TmaWarpSpecializedILi3ELi2ELi16ELb1ELb0EEEJSG_NS5_IJNSR_ISF_SC_EENSR_INSA_ILi32EEESC_EEEEESH_SI_SH_SI_NS1C_6fusion15FusionCallbacksIS1G_NS1L_17LinearCombinationISH_fSH_fLNS_15FloatRoundStyleE2EEESG_S1K_JEEENS4_5SM1004TMEM4LOAD26SM100_TMEM_LOAD_16dp256b4xENS4_13SM90_TMA_LOADENS10_INS11_ILi2ELi4ELi3EEES14_NSR_INS5_IJS15_S1I_EEENS5_IJS1I_SC_EEEEEEENS4_17SM75_U32x4_LDSM_NENS4_14SM90_TMA_STOREES20_NS4_17SM90_U32x4_STSM_NENS4_39AutoVectorizingCopyWithAssumedAlignmentILi128EEEEEEvvEEEEvNT_6ParamsE,"ax",@progbits
	.align	128
.text._ZN7cutlass13device_kernelINS_4gemm6kernel13GemmUniversalIN4cute5tupleIJiiiiEEENS1_10collective13CollectiveMmaINS1_35MainloopSm100TmaUmmaWarpSpecializedILi5ELi2ELi4ENS5_IJNS4_1CILi2EEESB_NSA_ILi1EEEEEEEENS5_IJNSA_ILi64EEESF_SF_EEENS_6half_tENS5_IJlSC_lEEESH_SI_NS4_8TiledMMAINS4_8MMA_AtomIJNS4_20SM100_MMA_F16BF16_SSISH_SH_fLi64ELi64ELNS4_4UMMA5MajorE0ELSN_0ELNSM_7ScaleInE0ELSO_0EEEEEENS4_6LayoutINS5_IJSC_SC_SC_EEENS5_IJNSA_ILi0EEEST_ST_EEEEENS5_IJNS4_10UnderscoreESW_SW_EEEEENS4_23SM90_TMA_LOAD_MULTICASTENS4_14ComposedLayoutINS4_7SwizzleILi3ELi4ELi3EEENS4_18smem_ptr_flag_bitsILi16EEENSR_INS5_IJNSA_ILi8EEESF_EEENS5_IJSF_SC_EEEEEEEvNS4_8identityESZ_S19_vS1A_EENS_8epilogue10collective18CollectiveEpilogueINS1C_23Sm100TmaWarpSpecializedILi3ELi2ELi16ELb1ELb0EEEJSG_NS5_IJNSR_ISF_SC_EENSR_INSA_ILi32EEESC_EEEEESH_SI_SH_SI_NS1C_6fusion15FusionCallbacksIS1G_NS1L_17LinearCombinationISH_fSH_fLNS_15FloatRoundStyleE2EEESG_S1K_JEEENS4_5SM1004TMEM4LOAD26SM100_TMEM_LOAD_16dp256b4xENS4_13SM90_TMA_LOADENS10_INS11_ILi2ELi4ELi3EEES14_NSR_INS5_IJS15_S1I_EEENS5_IJS1I_SC_EEEEEEENS4_17SM75_U32x4_LDSM_NENS4_14SM90_TMA_STOREES20_NS4_17SM90_U32x4_STSM_NENS4_39AutoVectorizingCopyWithAssumedAlignmentILi128EEEEEEvvEEEEvNT_6ParamsE:
        .type           _ZN7cutlass13device_kernelINS_4gemm6kernel13GemmUniversalIN4cute5tupleIJiiiiEEENS1_10collective13CollectiveMmaINS1_35MainloopSm100TmaUmmaWarpSpecializedILi5ELi2ELi4ENS5_IJNS4_1CILi2EEESB_NSA_ILi1EEEEEEEENS5_IJNSA_ILi64EEESF_SF_EEENS_6half_tENS5_IJlSC_lEEESH_SI_NS4_8TiledMMAINS4_8MMA_AtomIJNS4_20SM100_MMA_F16BF16_SSISH_SH_fLi64ELi64ELNS4_4UMMA5MajorE0ELSN_0ELNSM_7ScaleInE0ELSO_0EEEEEENS4_6LayoutINS5_IJSC_SC_SC_EEENS5_IJNSA_ILi0EEEST_ST_EEEEENS5_IJNS4_10UnderscoreESW_SW_EEEEENS4_23SM90_TMA_LOAD_MULTICASTENS4_14ComposedLayoutINS4_7SwizzleILi3ELi4ELi3EEENS4_18smem_ptr_flag_bitsILi16EEENSR_INS5_IJNSA_ILi8EEESF_EEENS5_IJSF_SC_EEEEEEEvNS4_8identityESZ_S19_vS1A_EENS_8epilogue10collective18CollectiveEpilogueINS1C_23Sm100TmaWarpSpecializedILi3ELi2ELi16ELb1ELb0EEEJSG_NS5_IJNSR_ISF_SC_EENSR_INSA_ILi32EEESC_EEEEESH_SI_SH_SI_NS1C_6fusion15FusionCallbacksIS1G_NS1L_17LinearCombinationISH_fSH_fLNS_15FloatRoundStyleE2EEESG_S1K_JEEENS4_5SM1004TMEM4LOAD26SM100_TMEM_LOAD_16dp256b4xENS4_13SM90_TMA_LOADENS10_INS11_ILi2ELi4ELi3EEES14_NSR_INS5_IJS15_S1I_EEENS5_IJS1I_SC_EEEEEEENS4_17SM75_U32x4_LDSM_NENS4_14SM90_TMA_STOREES20_NS4_17SM90_U32x4_STSM_NENS4_39AutoVectorizingCopyWithAssumedAlignmentILi128EEEEEEvvEEEEvNT_6ParamsE,@function
        .size           _ZN7cutlass13device_kernelINS_4gemm6kernel13GemmUniversalIN4cute5tupleIJiiiiEEENS1_10collective13CollectiveMmaINS1_35MainloopSm100TmaUmmaWarpSpecializedILi5ELi2ELi4ENS5_IJNS4_1CILi2EEESB_NSA_ILi1EEEEEEEENS5_IJNSA_ILi64EEESF_SF_EEENS_6half_tENS5_IJlSC_lEEESH_SI_NS4_8TiledMMAINS4_8MMA_AtomIJNS4_20SM100_MMA_F16BF16_SSISH_SH_fLi64ELi64ELNS4_4UMMA5MajorE0ELSN_0ELNSM_7ScaleInE0ELSO_0EEEEEENS4_6LayoutINS5_IJSC_SC_SC_EEENS5_IJNSA_ILi0EEEST_ST_EEEEENS5_IJNS4_10UnderscoreESW_SW_EEEEENS4_23SM90_TMA_LOAD_MULTICASTENS4_14ComposedLayoutINS4_7SwizzleILi3ELi4ELi3EEENS4_18smem_ptr_flag_bitsILi16EEENSR_INS5_IJNSA_ILi8EEESF_EEENS5_IJSF_SC_EEEEEEEvNS4_8identityESZ_S19_vS1A_EENS_8epilogue10collective18CollectiveEpilogueINS1C_23Sm100TmaWarpSpecializedILi3ELi2ELi16ELb1ELb0EEEJSG_NS5_IJNSR_ISF_SC_EENSR_INSA_ILi32EEESC_EEEEESH_SI_SH_SI_NS1C_6fusion15FusionCallbacksIS1G_NS1L_17LinearCombinationISH_fSH_fLNS_15FloatRoundStyleE2EEESG_S1K_JEEENS4_5SM1004TMEM4LOAD26SM100_TMEM_LOAD_16dp256b4xENS4_13SM90_TMA_LOADENS10_INS11_ILi2ELi4ELi3EEES14_NSR_INS5_IJS15_S1I_EEENS5_IJS1I_SC_EEEEEEENS4_17SM75_U32x4_LDSM_NENS4_14SM90_TMA_STOREES20_NS4_17SM90_U32x4_STSM_NENS4_39AutoVectorizingCopyWithAssumedAlignmentILi128EEEEEEvvEEEEvNT_6ParamsE,(.L_x_164 - _ZN7cutlass13device_kernelINS_4gemm6kernel13GemmUniversalIN4cute5tupleIJiiiiEEENS1_10collective13CollectiveMmaINS1_35MainloopSm100TmaUmmaWarpSpecializedILi5ELi2ELi4ENS5_IJNS4_1CILi2EEESB_NSA_ILi1EEEEEEEENS5_IJNSA_ILi64EEESF_SF_EEENS_6half_tENS5_IJlSC_lEEESH_SI_NS4_8TiledMMAINS4_8MMA_AtomIJNS4_20SM100_MMA_F16BF16_SSISH_SH_fLi64ELi64ELNS4_4UMMA5MajorE0ELSN_0ELNSM_7ScaleInE0ELSO_0EEEEEENS4_6LayoutINS5_IJSC_SC_SC_EEENS5_IJNSA_ILi0EEEST_ST_EEEEENS5_IJNS4_10UnderscoreESW_SW_EEEEENS4_23SM90_TMA_LOAD_MULTICASTENS4_14ComposedLayoutINS4_7SwizzleILi3ELi4ELi3EEENS4_18smem_ptr_flag_bitsILi16EEENSR_INS5_IJNSA_ILi8EEESF_EEENS5_IJSF_SC_EEEEEEEvNS4_8identityESZ_S19_vS1A_EENS_8epilogue10collective18CollectiveEpilogueINS1C_23Sm100TmaWarpSpecializedILi3ELi2ELi16ELb1ELb0EEEJSG_NS5_IJNSR_ISF_SC_EENSR_INSA_ILi32EEESC_EEEEESH_SI_SH_SI_NS1C_6fusion15FusionCallbacksIS1G_NS1L_17LinearCombinationISH_fSH_fLNS_15FloatRoundStyleE2EEESG_S1K_JEEENS4_5SM1004TMEM4LOAD26SM100_TMEM_LOAD_16dp256b4xENS4_13SM90_TMA_LOADENS10_INS11_ILi2ELi4ELi3EEES14_NSR_INS5_IJS15_S1I_EEENS5_IJS1I_SC_EEEEEEENS4_17SM75_U32x4_LDSM_NENS4_14SM90_TMA_STOREES20_NS4_17SM90_U32x4_STSM_NENS4_39AutoVectorizingCopyWithAssumedAlignmentILi128EEEEEEvvEEEEvNT_6ParamsE)
        .other          _ZN7cutlass13device_kernelINS_4gemm6kernel13GemmUniversalIN4cute5tupleIJiiiiEEENS1_10collective13CollectiveMmaINS1_35MainloopSm100TmaUmmaWarpSpecializedILi5ELi2ELi4ENS5_IJNS4_1CILi2EEESB_NSA_ILi1EEEEEEEENS5_IJNSA_ILi64EEESF_SF_EEENS_6half_tENS5_IJlSC_lEEESH_SI_NS4_8TiledMMAINS4_8MMA_AtomIJNS4_20SM100_MMA_F16BF16_SSISH_SH_fLi64ELi64ELNS4_4UMMA5MajorE0ELSN_0ELNSM_7ScaleInE0ELSO_0EEEEEENS4_6LayoutINS5_IJSC_SC_SC_EEENS5_IJNSA_ILi0EEEST_ST_EEEEENS5_IJNS4_10UnderscoreESW_SW_EEEEENS4_23SM90_TMA_LOAD_MULTICASTENS4_14ComposedLayoutINS4_7SwizzleILi3ELi4ELi3EEENS4_18smem_ptr_flag_bitsILi16EEENSR_INS5_IJNSA_ILi8EEESF_EEENS5_IJSF_SC_EEEEEEEvNS4_8identityESZ_S19_vS1A_EENS_8epilogue10collective18CollectiveEpilogueINS1C_23Sm100TmaWarpSpecializedILi3ELi2ELi16ELb1ELb0EEEJSG_NS5_IJNSR_ISF_SC_EENSR_INSA_ILi32EEESC_EEEEESH_SI_SH_SI_NS1C_6fusion15FusionCallbacksIS1G_NS1L_17LinearCombinationISH_fSH_fLNS_15FloatRoundStyleE2EEESG_S1K_JEEENS4_5SM1004TMEM4LOAD26SM100_TMEM_LOAD_16dp256b4xENS4_13SM90_TMA_LOADENS10_INS11_ILi2ELi4ELi3EEES14_NSR_INS5_IJS15_S1I_EEENS5_IJS1I_SC_EEEEEEENS4_17SM75_U32x4_LDSM_NENS4_14SM90_TMA_STOREES20_NS4_17SM90_U32x4_STSM_NENS4_39AutoVectorizingCopyWithAssumedAlignmentILi128EEEEEEvvEEEEvNT_6ParamsE,@"STO_CUDA_ENTRY STV_DEFAULT"
_ZN7cutlass13device_kernelINS_4gemm6kernel13GemmUniversalIN4cute5tupleIJiiiiEEENS1_10collective13CollectiveMmaINS1_35MainloopSm100TmaUmmaWarpSpecializedILi5ELi2ELi4ENS5_IJNS4_1CILi2EEESB_NSA_ILi1EEEEEEEENS5_IJNSA_ILi64EEESF_SF_EEENS_6half_tENS5_IJlSC_lEEESH_SI_NS4_8TiledMMAINS4_8MMA_AtomIJNS4_20SM100_MMA_F16BF16_SSISH_SH_fLi64ELi64ELNS4_4UMMA5MajorE0ELSN_0ELNSM_7ScaleInE0ELSO_0EEEEEENS4_6LayoutINS5_IJSC_SC_SC_EEENS5_IJNSA_ILi0EEEST_ST_EEEEENS5_IJNS4_10UnderscoreESW_SW_EEEEENS4_23SM90_TMA_LOAD_MULTICASTENS4_14ComposedLayoutINS4_7SwizzleILi3ELi4ELi3EEENS4_18smem_ptr_flag_bitsILi16EEENSR_INS5_IJNSA_ILi8EEESF_EEENS5_IJSF_SC_EEEEEEEvNS4_8identityESZ_S19_vS1A_EENS_8epilogue10collective18CollectiveEpilogueINS1C_23Sm100TmaWarpSpecializedILi3ELi2ELi16ELb1ELb0EEEJSG_NS5_IJNSR_ISF_SC_EENSR_INSA_ILi32EEESC_EEEEESH_SI_SH_SI_NS1C_6fusion15FusionCallbacksIS1G_NS1L_17LinearCombinationISH_fSH_fLNS_15FloatRoundStyleE2EEESG_S1K_JEEENS4_5SM1004TMEM4LOAD26SM100_TMEM_LOAD_16dp256b4xENS4_13SM90_TMA_LOADENS10_INS11_ILi2ELi4ELi3EEES14_NSR_INS5_IJS15_S1I_EEENS5_IJS1I_SC_EEEEEEENS4_17SM75_U32x4_LDSM_NENS4_14SM90_TMA_STOREES20_NS4_17SM90_U32x4_STSM_NENS4_39AutoVectorizingCopyWithAssumedAlignmentILi128EEEEEEvvEEEEvNT_6ParamsE:
[----:B------:R-:W1:Y:S01]  /*0000*/  LDC R1, c[0x0][0x37c] ;  /* 0x0000df00ff017b82 */ /* 0x000e620000000800 */
[----:B------:R-:W2:Y:S01]  /*0010*/  S2R R55, SR_TID.X ;  /* 0x0000000000377919 */ /* 0x000ea20000002100 */
[----:B------:R-:W3:Y:S01]  /*0020*/  LDCU.64 UR8, c[0x0][0x890] ;  /* 0x00011200ff0877ac */ /* 0x000ee20008000a00 */
[----:B------:R-:W-:Y:S02]  /*0030*/  PRMT R45, RZ, 0x7610, R45 ;  /* 0x00007610ff2d7816 */ /* 0x000fe4000000002d */
[----:B------:R-:W-:Y:S01]  /*0040*/  ELECT P3, URZ, PT ;  /* 0x0000000000ff782f */ /* 0x000fe20003860000 */
[----:B---3--:R-:W-:-:S04]  /*0050*/  UISETP.NE.U32.AND UP0, UPT, UR8, URZ, UPT ;  /* 0x000000ff0800728c */ /* 0x008fc8000bf05070 */
[----:B------:R-:W-:Y:S01]  /*0060*/  UISETP.NE.AND.EX UP0, UPT, UR9, URZ, UPT, UP0 ;  /* 0x000000ff0900728c */ /* 0x000fe2000bf05300 */
[----:B--2---:R-:W-:-:S05]  /*0070*/  SHF.R.U32.HI R46, RZ, 0x5, R55 ;  /* 0x00000005ff2e7819 */ /* 0x004fca0000011637 */
[----:B------:R-:W2:Y:S02]  /*0080*/  SHFL.IDX PT, R0, R46, RZ, 0x1f ;  /* 0x00001fff2e007589 */ /* 0x000ea400000e0000 */
[----:B--2---:R-:W-:Y:S01]  /*0090*/  R2UR UR22, R0 ;  /* 0x00000000001672ca */ /* 0x004fe200000e0000 */
[----:B-1----:R-:W-:-:S14]  /*00a0*/  BRA.U UP0, `(.L_x_0) ;  /* 0x0000000100307547 */ /* 0x002fdc000b800000 */
[----:B------:R-:W1:Y:S02]  /*00b0*/  LDCU.64 UR4, c[0x0][0x888] ;  /* 0x00011100ff0477ac */ /* 0x000e640008000a00 */
[----:B-1----:R-:W-:-:S04]  /*00c0*/  UISETP.NE.U32.AND UP0, UPT, UR4, URZ, UPT ;  /* 0x000000ff0400728c */ /* 0x002fc8000bf05070 */
[----:B------:R-:W-:-:S09]  /*00d0*/  UISETP.NE.AND.EX UP0, UPT, UR5, URZ, UPT, UP0 ;  /* 0x000000ff0500728c */ /* 0x000fd2000bf05300 */
[----:B------:R-:W-:Y:S05]  /*00e0*/  BRA.U !UP0, `(.L_x_1) ;  /* 0x0000000108147547 */ /* 0x000fea000b800000 */
[----:B------:R-:W1:Y:S01]  /*00f0*/  LDC.64 R26, c[0x0][0x888] ;  /* 0x00022200ff1a7b82 */ /* 0x000e620000000a00 */
[----:B------:R-:W1:Y:S02]  /*0100*/  LDCU.64 UR4, c[0x0][0x358] ;  /* 0x00006b00ff0477ac */ /* 0x000e640008000a00 */
[----:B-1----:R1:W5:Y:S01]  /*0110*/  LDG.E R26, desc[UR4][R26.64] ;  /* 0x000000041a1a7981 */ /* 0x002362000c1e1900 */
[----:B------:R-:W-:Y:S01]  /*0120*/  HFMA2 R45, -RZ, RZ, 0, 5.9604644775390625e-08 ;  /* 0x00000001ff2d7431 */ /* 0x000fe200000001ff */
[----:B------:R-:W-:Y:S05]  /*0130*/  BRA `(.L_x_0) ;  /* 0x00000000000c7947 */ /* 0x000fea0003800000 */
.L_x_1:
[----:B------:R-:W1:Y:S01]  /*0140*/  LDCU UR4, c[0x0][0x880] ;  /* 0x00011000ff0477ac */ /* 0x000e620008000800 */
[----:B------:R-:W-:Y:S01]  /*0150*/  HFMA2 R45, -RZ, RZ, 0, 5.9604644775390625e-08 ;  /* 0x00000001ff2d7431 */ /* 0x000fe200000001ff */
[----:B-1----:R-:W-:-:S07]  /*0160*/  MOV R26, UR4 ;  /* 0x00000004001a7c02 */ /* 0x002fce0008000f00 */
.L_x_0:
[----:B------:R-:W2:Y:S02]  /*0170*/  LDCU.64 UR4, c[0x0][0x8b0] ;  /* 0x00011600ff0477ac */ /* 0x000ea40008000a00 */
[----:B--2---:R-:W-:-:S04]  /*0180*/  UISETP.NE.U32.AND UP0, UPT, UR4, URZ, UPT ;  /* 0x000000ff0400728c */ /* 0x004fc8000bf05070 */
[----:B------:R-:W-:-:S09]  /*0190*/  UISETP.NE.AND.EX UP0, UPT, UR5, URZ, UPT, UP0 ;  /* 0x000000ff0500728c */ /* 0x000fd2000bf05300 */
[----:B------:R-:W-:Y:S05]  /*01a0*/  BRA.U UP0, `(.L_x_2) ;  /* 0x0000000100287547 */ /* 0x000fea000b800000 */
[----:B------:R-:W2:Y:S02]  /*01b0*/  LDCU.64 UR4, c[0x0][0x8a8] ;  /* 0x00011500ff0477ac */ /* 0x000ea40008000a00 */
[----:B--2---:R-:W-:-:S04]  /*01c0*/  UISETP.NE.U32.AND UP0, UPT, UR4, URZ, UPT ;  /* 0x000000ff0400728c */ /* 0x004fc8000bf05070 */
[----:B------:R-:W-:-:S09]  /*01d0*/  UISETP.NE.AND.EX UP0, UPT, UR5, URZ, UPT, UP0 ;  /* 0x000000ff0500728c */ /* 0x000fd2000bf05300 */
[----:B------:R-:W-:Y:S05]  /*01e0*/  BRA.U !UP0, `(.L_x_3) ;  /* 0x0000000108107547 */ /* 0x000fea000b800000 */
[----:B------:R-:W2:Y:S01]  /*01f0*/  LDC.64 R24, c[0x0][0x8a8] ;  /* 0x00022a00ff187b82 */ /* 0x000ea20000000a00 */
[----:B------:R-:W2:Y:S02]  /*0200*/  LDCU.64 UR4, c[0x0][0x358] ;  /* 0x00006b00ff0477ac */ /* 0x000ea40008000a00 */
[----:B--2---:R2:W5:Y:S01]  /*0210*/  LDG.E R24, desc[UR4][R24.64] ;  /* 0x0000000418187981 */ /* 0x004562000c1e1900 */
[----:B------:R-:W-:Y:S05]  /*0220*/  BRA `(.L_x_2) ;  /* 0x0000000000087947 */ /* 0x000fea0003800000 */
.L_x_3:
[----:B------:R-:W2:Y:S02]  /*0230*/  LDCU UR4, c[0x0][0x8a0] ;  /* 0x00011400ff0477ac */ /* 0x000ea40008000800 */
[----:B--2---:R-:W-:Y:S02]  /*0240*/  MOV R24, UR4 ;  /* 0x0000000400187c02 */ /* 0x004fe40008000f00 */
.L_x_2:
[----:B------:R-:W-:Y:S01]  /*0250*/  IMAD.U32 R0, RZ, RZ, UR22 ;  /* 0x00000016ff007e24 */ /* 0x000fe2000f8e00ff */
[----:B------:R-:W-:Y:S04]  /*0260*/  BSSY.RECONVERGENT B0, `(.L_x_4) ;  /* 0x000000c000007945 */ /* 0x000fe80003800200 */
[C---:B------:R-:W-:Y:S02]  /*0270*/  ISETP.NE.OR P1, PT, R0.reuse, 0x1, !P3 ;  /* 0x000000010000780c */ /* 0x040fe40005f25670 */
[----:B------:R-:W-:-:S11]  /*0280*/  ISETP.NE.OR P0, PT, R0, 0x3, !P3 ;  /* 0x000000030000780c */ /* 0x000fd60005f05670 */
[----:B------:R-:W-:Y:S05]  /*0290*/  @P1 BRA `(.L_x_5) ;  /* 0x0000000000201947 */ /* 0x000fea0003800000 */
[----:B------:R-:W3:Y:S02]  /*02a0*/  LDCU.64 UR4, c[0x0][0x348] ;  /* 0x00006900ff0477ac */ /* 0x000ee40008000a00 */
[----:B---3--:R-:W-:Y:S02]  /*02b0*/  UIADD3 UR6, UP1, UPT, UR4, 0x80, URZ ;  /* 0x0000008004067890 */ /* 0x008fe4000ff3e0ff */
[----:B------:R-:W-:Y:S02]  /*02c0*/  UIADD3 UR4, UP0, UPT, UR4, 0x180, URZ ;  /* 0x0000018004047890 */ /* 0x000fe4000ff1e0ff */
[----:B------:R-:W-:Y:S02]  /*02d0*/  UIADD3.X UR7, UPT, UPT, URZ, UR5, URZ, UP1, !UPT ;  /* 0x00000005ff077290 */ /* 0x000fe40008ffe4ff */
[----:B------:R-:W-:-:S07]  /*02e0*/  UIADD3.X UR5, UPT, UPT, URZ, UR5, URZ, UP0, !UPT ;  /* 0x00000005ff057290 */ /* 0x000fce00087fe4ff */
[----:B------:R3:W-:Y:S02]  /*02f0*/  UTMACCTL.PF [UR6] ;  /* 0x00000000060079b9 */ /* 0x0007e40008040000 */
[----:B------:R3:W-:Y:S02]  /*0300*/  UTMACCTL.PF [UR4] ;  /* 0x00000000040079b9 */ /* 0x0007e40008040000 */
[----:B---3--:R-:W-:Y:S01]  /*0310*/  NOP ;  /* 0x0000000000007918 */ /* 0x008fe20000000000 */
.L_x_5:
[----:B------:R-:W-:Y:S05]  /*0320*/  BSYNC.RECONVERGENT B0 ;  /* 0x0000000000007941 */ /* 0x000fea0003800200 */
.L_x_4:
[----:B------:R-:W-:Y:S04]  /*0330*/  BSSY.RECONVERGENT B0, `(.L_x_6) ;  /* 0x000000a000007945 */ /* 0x000fe80003800200 */
        /* <DEDUP_REMOVED lines=9> */
.L_x_7:
[----:B------:R-:W-:Y:S05]  /*03d0*/  BSYNC.RECONVERGENT B0 ;  /* 0x0000000000007941 */ /* 0x000fea0003800200 */
.L_x_6:
[----:B------:R-:W3:Y:S01]  /*03e0*/  LDCU.64 UR4, c[0x0][0x888] ;  /* 0x00011100ff0477ac */ /* 0x000ee20008000a00 */
[----:B------:R-:W-:Y:S02]  /*03f0*/  UISETP.EQ.U32.AND UP1, UPT, UR8, URZ, UPT ;  /* 0x000000ff0800728c */ /* 0x000fe4000bf22070 */
[----:B------:R-:W-:Y:S02]  /*0400*/  UPLOP3.LUT UP3, UPT, UPT, UPT, UPT, 0x80, 0x8 ;  /* 0x000000000008789c */ /* 0x000fe40003f6f070 */
[----:B---3--:R-:W-:-:S04]  /*0410*/  UISETP.NE.U32.AND UP0, UPT, UR4, URZ, UPT ;  /* 0x000000ff0400728c */ /* 0x008fc8000bf05070 */
[----:B------:R-:W-:-:S04]  /*0420*/  UISETP.NE.AND.EX UP0, UPT, UR5, URZ, UPT, UP0 ;  /* 0x000000ff0500728c */ /* 0x000fc8000bf05300 */
[----:B------:R-:W-:-:S04]  /*0430*/  UISETP.EQ.OR.EX UP2, UPT, UR9, URZ, !UP0, UP1 ;  /* 0x000000ff0900728c */ /* 0x000fc8000c742710 */
[----:B------:R-:W-:-:S06]  /*0440*/  UP2UR UR4, UPR, URZ, 0x4 ;  /* 0x00000004ff047883 */ /* 0x000fcc0008000000 */
[----:B------:R-:W-:Y:S01]  /*0450*/  MOV R49, UR4 ;  /* 0x0000000400317c02 */ /* 0x000fe20008000f00 */
[----:B------:R-:W-:Y:S06]  /*0460*/  BRA.U !UP2, `(.L_x_8) ;  /* 0x000000010a207547 */ /* 0x000fec000b800000 */
[----:B------:R-:W-:Y:S01]  /*0470*/  UISETP.NE.U32.AND UP1, UPT, UR8, URZ, UPT ;  /* 0x000000ff0800728c */ /* 0x000fe2000bf25070 */
[----:B-----5:R-:W-:Y:S01]  /*0480*/  FSETP.NEU.AND P0, PT, R26, RZ, PT ;  /* 0x000000ff1a00720b */ /* 0x020fe20003f0d000 */
[----:B------:R-:W-:Y:S02]  /*0490*/  USEL UR4, URZ, 0xffffffff, UP0 ;  /* 0xffffffffff047887 */ /* 0x000fe40008000000 */
[----:B------:R-:W-:-:S10]  /*04a0*/  UISETP.NE.AND.EX UP1, UPT, UR9, URZ, UPT, UP1 ;  /* 0x000000ff0900728c */ /* 0x000fd4000bf25310 */
[----:B------:R-:W-:Y:S01]  /*04b0*/  VOTEU.ANY UP0, P0 ;  /* 0x0000000000ff7886 */ /* 0x000fe20000000100 */
[----:B------:R-:W-:-:S04]  /*04c0*/  @!UP1 USEL UR4, URZ, 0xffffffff, UP0 ;  /* 0xffffffffff049887 */ /* 0x000fc80008000000 */
[----:B------:R-:W-:-:S04]  /*04d0*/  ULOP3.LUT UR4, UR4, 0x1, URZ, 0xc0, !UPT ;  /* 0x0000000104047892 */ /* 0x000fc8000f8ec0ff */
[----:B------:R-:W-:-:S11]  /*04e0*/  UISETP.NE.U32.AND UP3, UPT, UR4, 0x1, UPT ;  /* 0x000000010400788c */ /* 0x000fd6000bf65070 */
.L_x_8:
[----:B------:R-:W3:Y:S01]  /*04f0*/  SHFL.IDX PT, R2, R46, RZ, 0x1f ;  /* 0x00001fff2e027589 */ /* 0x000ee200000e0000 */
[----:B------:R-:W-:-:S04]  /*0500*/  UISETP.NE.AND UP0, UPT, UR22, 0x2, UPT ;  /* 0x000000021600788c */ /* 0x000fc8000bf05270 */
[----:B------:R-:W-:Y:S01]  /*0510*/  USEL UR33, URZ, 0x1, UP0 ;  /* 0x00000001ff217887 */ /* 0x000fe20008000000 */
[----:B---3--:R-:W-:-:S13]  /*0520*/  ISETP.NE.AND P0, PT, R2, RZ, PT ;  /* 0x000000ff0200720c */ /* 0x008fda0003f05270 */
[----:B------:R-:W-:Y:S05]  /*0530*/  @P0 BRA `(.L_x_9) ;  /* 0x0000000000600947 */ /* 0x000fea0003800000 */
[----:B------:R-:W3:Y:S01]  /*0540*/  S2UR UR4, SR_CgaCtaId ;  /* 0x00000000000479c3 */ /* 0x000ee20000008800 */
[----:B------:R-:W-:Y:S01]  /*0550*/  UMOV UR5, 0x400 ;  /* 0x0000040000057882 */ /* 0x000fe20000000000 */
[----:B------:R-:W-:Y:S01]  /*0560*/  UMOV UR8, 0x1 ;  /* 0x0000000100087882 */ /* 0x000fe20000000000 */
[----:B------:R-:W-:Y:S01]  /*0570*/  UMOV UR6, 0x3 ;  /* 0x0000000300067882 */ /* 0x000fe20000000000 */
[----:B------:R-:W-:-:S04]  /*0580*/  UIADD3 UR8, UPT, UPT, -UR8, 0x100000, URZ ;  /* 0x0010000008087890 */ /* 0x000fc8000fffe1ff */
[----:B------:R-:W-:Y:S02]  /*0590*/  USHF.L.U32 UR9, UR8, 0xb, URZ ;  /* 0x0000000b08097899 */ /* 0x000fe400080006ff */
[----:B------:R-:W-:Y:S02]  /*05a0*/  USHF.L.U32 UR8, UR8, 0x1, URZ ;  /* 0x0000000108087899 */ /* 0x000fe400080006ff */
[----:B------:R-:W-:-:S04]  /*05b0*/  UIADD3 UR6, UPT, UPT, -UR6, 0x100000, URZ ;  /* 0x0010000006067890 */ /* 0x000fc8000fffe1ff */
[----:B------:R-:W-:Y:S02]  /*05c0*/  USHF.L.U32 UR7, UR6, 0xb, URZ ;  /* 0x0000000b06077899 */ /* 0x000fe400080006ff */
[----:B------:R-:W-:Y:S01]  /*05d0*/  USHF.L.U32 UR6, UR6, 0x1, URZ ;  /* 0x0000000106067899 */ /* 0x000fe200080006ff */
[----:B------:R-:W-:Y:S01]  /*05e0*/  ELECT P0, URZ, PT ;  /* 0x0000000000ff782f */ /* 0x000fe20003800000 */
[----:B---3--:R-:W-:Y:S01]  /*05f0*/  ULEA UR4, UR4, UR5, 0x18 ;  /* 0x0000000504047291 */ /* 0x008fe2000f8ec0ff */
[----:B------:R-:W3:Y:S11]  /*0600*/  FENCE.VIEW.ASYNC.S ;  /* 0x00000000000073c6 */ /* 0x000ef60000000000 */
[----:B---3--:R3:W4:Y:S01]  /*0610*/  SYNCS.EXCH.64 URZ, [UR4], UR8 ;  /* 0x0000000804ff75b2 */ /* 0x0087220008000100 */
[----:B------:R3:W1:Y:S01]  /*0620*/  SYNCS.EXCH.64 URZ, [UR4+0x28], UR6 ;  /* 0x0000280604ff75b2 */ /* 0x0006620008000100 */
        /* <DEDUP_REMOVED lines=8> */
[----:B------:R-:W-:Y:S01]  /*06b0*/  NOP ;  /* 0x0000000000007918 */ /* 0x000fe20000000000 */
.L_x_9:
[----:B------:R-:W2:Y:S01]  /*06c0*/  SHFL.IDX PT, R2, R46, RZ, 0x1f ;  /* 0x00001fff2e027589 */ /* 0x000ea200000e0000 */
[----:B------:R-:W-:Y:S01]  /*06d0*/  NOP ;  /* 0x0000000000007918 */ /* 0x000fe20000000000 */
[----:B--2---:R-:W-:-:S13]  /*06e0*/  ISETP.NE.AND P0, PT, R2, 0x1, PT ;  /* 0x000000010200780c */ /* 0x004fda0003f05270 */
[----:B------:R-:W-:Y:S05]  /*06f0*/  @P0 BRA `(.L_x_10) ;  /* 0x0000000000500947 */ /* 0x000fea0003800000 */
[----:B---3--:R-:W2:Y:S01]  /*0700*/  S2UR UR4, SR_CgaCtaId ;  /* 0x00000000000479c3 */ /* 0x008ea20000008800 */
        /* <DEDUP_REMOVED lines=10> */
[----:B--2---:R-:W-:Y:S01]  /*07b0*/  ULEA UR4, UR4, UR5, 0x18 ;  /* 0x0000000504047291 */ /* 0x004fe2000f8ec0ff */
[----:B------:R-:W2:Y:S11]  /*07c0*/  FENCE.VIEW.ASYNC.S ;  /* 0x00000000000073c6 */ /* 0x000eb60000000000 */
[----:B--2---:R2:W3:Y:S01]  /*07d0*/  SYNCS.EXCH.64 URZ, [UR4+0x50], UR8 ;  /* 0x0000500804ff75b2 */ /* 0x0044e20008000100 */
[----:B------:R2:W1:Y:S01]  /*07e0*/  SYNCS.EXCH.64 URZ, [UR4+0x68], UR6 ;  /* 0x0000680604ff75b2 */ /* 0x0004620008000100 */
[----:B------:R2:W1:Y:S01]  /*07f0*/  SYNCS.EXCH.64 URZ, [UR4+0x58], UR8 ;  /* 0x0000580804ff75b2 */ /* 0x0004620008000100 */
[----:B------:R2:W1:Y:S01]  /*0800*/  SYNCS.EXCH.64 URZ, [UR4+0x70], UR6 ;  /* 0x0000700604ff75b2 */ /* 0x0004620008000100 */
[----:B------:R2:W1:Y:S01]  /*0810*/  SYNCS.EXCH.64 URZ, [UR4+0x60], UR8 ;  /* 0x0000600804ff75b2 */ /* 0x0004620008000100 */
[----:B------:R2:W1:Y:S01]  /*0820*/  SYNCS.EXCH.64 URZ, [UR4+0x78], UR6 ;  /* 0x0000780604ff75b2 */ /* 0x0004620008000100 */
[----:B------:R-:W-:Y:S01]  /*0830*/  NOP ;  /* 0x0000000000007918 */ /* 0x000fe20000000000 */
.L_x_10:
[----:B------:R-:W4:Y:S01]  /*0840*/  SHFL.IDX PT, R2, R46, RZ, 0x1f ;  /* 0x00001fff2e027589 */ /* 0x000f2200000e0000 */
[----:B------:R-:W-:Y:S01]  /*0850*/  NOP ;  /* 0x0000000000007918 */ /* 0x000fe20000000000 */
[----:B----4-:R-:W-:-:S13]  /*0860*/  ISETP.NE.AND P0, PT, R2, 0x3, PT ;  /* 0x000000030200780c */ /* 0x010fda0003f05270 */
[----:B------:R-:W-:Y:S05]  /*0870*/  @P0 BRA `(.L_x_11) ;  /* 0x0000000000300947 */ /* 0x000fea0003800000 */
[----:B--23--:R-:W2:Y:S01]  /*0880*/  S2UR UR6, SR_CgaCtaId ;  /* 0x00000000000679c3 */ /* 0x00cea20000008800 */
[----:B------:R-:W-:Y:S01]  /*0890*/  UMOV UR4, 0x400 ;  /* 0x0000040000047882 */ /* 0x000fe20000000000 */
[----:B------:R-:W-:Y:S01]  /*08a0*/  UMOV UR5, 0x20 ;  /* 0x0000002000057882 */ /* 0x000fe20000000000 */
[----:B------:R-:W-:Y:S01]  /*08b0*/  ELECT P0, URZ, PT ;  /* 0x0000000000ff782f */ /* 0x000fe20003800000 */
[----:B--2---:R-:W-:Y:S02]  /*08c0*/  ULEA UR6, UR6, UR4, 0x18 ;  /* 0x0000000406067291 */ /* 0x004fe4000f8ec0ff */
[----:B------:R-:W-:-:S04]  /*08d0*/  UIADD3 UR4, UPT, UPT, -UR5, 0x100000, URZ ;  /* 0x0010000005047890 */ /* 0x000fc8000fffe1ff */
[----:B------:R-:W-:Y:S02]  /*08e0*/  USHF.L.U32 UR5, UR4, 0xb, URZ ;  /* 0x0000000b04057899 */ /* 0x000fe400080006ff */
[----:B------:R-:W-:Y:S01]  /*08f0*/  USHF.L.U32 UR4, UR4, 0x1, URZ ;  /* 0x0000000104047899 */ /* 0x000fe200080006ff */
[----:B------:R-:W2:Y:S11]  /*0900*/  FENCE.VIEW.ASYNC.S ;  /* 0x00000000000073c6 */ /* 0x000eb60000000000 */
[----:B--2---:R4:W2:Y:S01]  /*0910*/  SYNCS.EXCH.64 URZ, [UR6+0x80], UR4 ;  /* 0x0000800406ff75b2 */ /* 0x0048a20008000100 */
[----:B------:R4:W3:Y:S02]  /*0920*/  SYNCS.EXCH.64 URZ, [UR6+0x88], UR4 ;  /* 0x0000880406ff75b2 */ /* 0x0008e40008000100 */
[----:B----4-:R-:W-:Y:S01]  /*0930*/  NOP ;  /* 0x0000000000007918 */ /* 0x010fe20000000000 */
.L_x_11:
[----:B------:R-:W4:Y:S01]  /*0940*/  SHFL.IDX PT, R2, R46, RZ, 0x1f ;  /* 0x00001fff2e027589 */ /* 0x000f2200000e0000 */
[----:B------:R-:W-:Y:S01]  /*0950*/  NOP ;  /* 0x0000000000007918 */ /* 0x000fe20000000000 */
[----:B----4-:R-:W-:-:S13]  /*0960*/  ISETP.NE.AND P0, PT, R2, 0x4, PT ;  /* 0x000000040200780c */ /* 0x010fda0003f05270 */
[----:B------:R-:W-:Y:S05]  /*0970*/  @P0 BRA `(.L_x_12) ;  /* 0x00000000004c0947 */ /* 0x000fea0003800000 */
[----:B--23--:R-:W2:Y:S01]  /*0980*/  S2UR UR6, SR_CgaCtaId ;  /* 0x00000000000679c3 */ /* 0x00cea20000008800 */
[----:B------:R-:W-:Y:S01]  /*0990*/  UMOV UR4, 0x3a0 ;  /* 0x000003a000047882 */ /* 0x000fe20000000000 */
[----:B------:R-:W-:Y:S01]  /*09a0*/  UMOV UR5, 0x400 ;  /* 0x0000040000057882 */ /* 0x000fe20000000000 */
[----:B------:R-:W-:Y:S01]  /*09b0*/  USEL UR4, UR4, 0x320, UP3 ;  /* 0x0000032004047887 */ /* 0x000fe20009800000 */
[----:B------:R-:W-:Y:S01]  /*09c0*/  UMOV UR8, 0x1 ;  /* 0x0000000100087882 */ /* 0x000fe20000000000 */
[----:B------:R-:W-:Y:S01]  /*09d0*/  ELECT P0, URZ, PT ;  /* 0x0000000000ff782f */ /* 0x000fe20003800000 */
[----:B------:R-:W-:-:S04]  /*09e0*/  UIADD3 UR8, UPT, UPT, -UR8, 0x100000, URZ ;  /* 0x0010000008087890 */ /* 0x000fc8000fffe1ff */
[----:B------:R-:W-:Y:S02]  /*09f0*/  USHF.L.U32 UR9, UR8, 0xb, URZ ;  /* 0x0000000b08097899 */ /* 0x000fe400080006ff */
[----:B------:R-:W-:Y:S02]  /*0a00*/  USHF.L.U32 UR8, UR8, 0x1, URZ ;  /* 0x0000000108087899 */ /* 0x000fe400080006ff */
[----:B--2---:R-:W-:Y:S02]  /*0a10*/  ULEA UR6, UR6, UR5, 0x18 ;  /* 0x0000000506067291 */ /* 0x004fe4000f8ec0ff */
[----:B------:R-:W-:-:S04]  /*0a20*/  UIADD3 UR4, UPT, UPT, -UR4, 0x100000, URZ ;  /* 0x0010000004047890 */ /* 0x000fc8000fffe1ff */
[----:B------:R-:W-:Y:S02]  /*0a30*/  USHF.L.U32 UR5, UR4, 0xb, URZ ;  /* 0x0000000b04057899 */ /* 0x000fe400080006ff */
[----:B------:R-:W-:Y:S01]  /*0a40*/  USHF.L.U32 UR4, UR4, 0x1, URZ ;  /* 0x0000000104047899 */ /* 0x000fe200080006ff */
[----:B------:R-:W2:Y:S03]  /*0a50*/  FENCE.VIEW.ASYNC.S ;  /* 0x00000000000073c6 */ /* 0x000ea60000000000 */
[----:B--2---:R4:W2:Y:S08]  /*0a60*/  SYNCS.EXCH.64 URZ, [UR6+0x90], UR8 ;  /* 0x0000900806ff75b2 */ /* 0x0048b00008000100 */
[----:B------:R4:W3:Y:S01]  /*0a70*/  SYNCS.EXCH.64 URZ, [UR6+0xa0], UR4 ;  /* 0x0000a00406ff75b2 */ /* 0x0008e20008000100 */
[----:B------:R4:W1:Y:S01]  /*0a80*/  SYNCS.EXCH.64 URZ, [UR6+0x98], UR8 ;  /* 0x0000980806ff75b2 */ /* 0x0008620008000100 */
[----:B------:R4:W1:Y:S02]  /*0a90*/  SYNCS.EXCH.64 URZ, [UR6+0xa8], UR4 ;  /* 0x0000a80406ff75b2 */ /* 0x0008640008000100 */
[----:B----4-:R-:W-:Y:S01]  /*0aa0*/  NOP ;  /* 0x0000000000007918 */ /* 0x010fe20000000000 */
.L_x_12:
[----:B------:R-:W4:Y:S01]  /*0ab0*/  SHFL.IDX PT, R2, R46, RZ, 0x1f ;  /* 0x00001fff2e027589 */ /* 0x000f2200000e0000 */
[----:B------:R-:W-:Y:S01]  /*0ac0*/  NOP ;  /* 0x0000000000007918 */ /* 0x000fe20000000000 */
[----:B----4-:R-:W-:-:S13]  /*0ad0*/  ISETP.NE.AND P0, PT, R2, 0x5, PT ;  /* 0x000000050200780c */ /* 0x010fda0003f05270 */
[----:B------:R-:W-:Y:S05]  /*0ae0*/  @P0 BRA `(.L_x_13) ;  /* 0x0000000000580947 */ /* 0x000fea0003800000 */
[----:B--23--:R-:W2:Y:S01]  /*0af0*/  S2UR UR4, SR_CgaCtaId ;  /* 0x00000000000479c3 */ /* 0x00cea20000008800 */
        /* <DEDUP_REMOVED lines=12> */
[----:B--2---:R4:W2:Y:S01]  /*0bc0*/  SYNCS.EXCH.64 URZ, [UR4+0xb0], UR8 ;  /* 0x0000b00804ff75b2 */ /* 0x0048a20008000100 */
[----:B------:R4:W3:Y:S01]  /*0bd0*/  SYNCS.EXCH.64 URZ, [UR4+0xd0], UR6 ;  /* 0x0000d00604ff75b2 */ /* 0x0008e20008000100 */
[----:B------:R4:W1:Y:S01]  /*0be0*/  SYNCS.EXCH.64 URZ, [UR4+0xb8], UR8 ;  /* 0x0000b80804ff75b2 */ /* 0x0008620008000100 */
[----:B------:R4:W1:Y:S01]  /*0bf0*/  SYNCS.EXCH.64 URZ, [UR4+0xd8], UR6 ;  /* 0x0000d80604ff75b2 */ /* 0x0008620008000100 */
[----:B------:R4:W1:Y:S01]  /*0c00*/  SYNCS.EXCH.64 URZ, [UR4+0xc0], UR8 ;  /* 0x0000c00804ff75b2 */ /* 0x0008620008000100 */
[----:B------:R4:W1:Y:S01]  /*0c10*/  SYNCS.EXCH.64 URZ, [UR4+0xe0], UR6 ;  /* 0x0000e00604ff75b2 */ /* 0x0008620008000100 */
[----:B------:R4:W1:Y:S01]  /*0c20*/  SYNCS.EXCH.64 URZ, [UR4+0xc8], UR8 ;  /* 0x0000c80804ff75b2 */ /* 0x0008620008000100 */
[----:B------:R4:W1:Y:S02]  /*0c30*/  SYNCS.EXCH.64 URZ, [UR4+0xe8], UR6 ;  /* 0x0000e80604ff75b2 */ /* 0x0008640008000100 */
[----:B----4-:R-:W-:Y:S01]  /*0c40*/  NOP ;  /* 0x0000000000007918 */ /* 0x010fe20000000000 */
.L_x_13:
[----:B------:R-:W4:Y:S01]  /*0c50*/  SHFL.IDX PT, R2, R46, RZ, 0x1f ;  /* 0x00001fff2e027589 */ /* 0x000f2200000e0000 */
[----:B------:R-:W1:Y:S01]  /*0c60*/  S2UR UR54, SR_CgaCtaId ;  /* 0x00000000003679c3 */ /* 0x000e620000008800 */
[----:B------:R-:W-:Y:S01]  /*0c70*/  NOP ;  /* 0x0000000000007918 */ /* 0x000fe20000000000 */
[----:B----4-:R-:W-:-:S13]  /*0c80*/  ISETP.NE.AND P0, PT, R2, 0x3, PT ;  /* 0x000000030200780c */ /* 0x010fda0003f05270 */
[----:B-1----:R-:W-:Y:S05]  /*0c90*/  @P0 BRA `(.L_x_14) ;  /* 0x0000000000340947 */ /* 0x002fea0003800000 */
[----:B--23--:R-:W-:Y:S01]  /*0ca0*/  UMOV UR4, 0x400 ;  /* 0x0000040000047882 */ /* 0x00cfe20000000000 */
[----:B------:R-:W-:Y:S01]  /*0cb0*/  UMOV UR6, 0x20 ;  /* 0x0000002000067882 */ /* 0x000fe20000000000 */
[----:B------:R-:W-:Y:S02]  /*0cc0*/  ULEA UR4, UR54, UR4, 0x18 ;  /* 0x0000000436047291 */ /* 0x000fe4000f8ec0ff */
[----:B------:R-:W-:-:S04]  /*0cd0*/  UIADD3 UR6, UPT, UPT, -UR6, 0x100000, URZ ;  /* 0x0010000006067890 */ /* 0x000fc8000fffe1ff */
[----:B------:R-:W-:Y:S02]  /*0ce0*/  USHF.L.U32 UR7, UR6, 0xb, URZ ;  /* 0x0000000b06077899 */ /* 0x000fe400080006ff */
[----:B------:R-:W-:Y:S01]  /*0cf0*/  USHF.L.U32 UR6, UR6, 0x1, URZ ;  /* 0x0000000106067899 */ /* 0x000fe200080006ff */
[----:B------:R-:W-:Y:S01]  /*0d00*/  ELECT P0, URZ, PT ;  /* 0x0000000000ff782f */ /* 0x000fe20003800000 */
[----:B------:R-:W1:Y:S10]  /*0d10*/  FENCE.VIEW.ASYNC.S ;  /* 0x00000000000073c6 */ /* 0x000e740000000000 */
[----:B-1----:R1:W4:Y:S01]  /*0d20*/  SYNCS.EXCH.64 URZ, [UR4+0xf0], UR6 ;  /* 0x0000f00604ff75b2 */ /* 0x0023220008000100 */
[----:B------:R1:W2:Y:S01]  /*0d30*/  SYNCS.EXCH.64 URZ, [UR4+0x100], UR6 ;  /* 0x0001000604ff75b2 */ /* 0x0002a20008000100 */
[----:B------:R1:W3:Y:S01]  /*0d40*/  SYNCS.EXCH.64 URZ, [UR4+0xf8], UR6 ;  /* 0x0000f80604ff75b2 */ /* 0x0002e20008000100 */
[----:B------:R1:W1:Y:S01]  /*0d50*/  SYNCS.EXCH.64 URZ, [UR4+0x108], UR6 ;  /* 0x0001080604ff75b2 */ /* 0x0002620008000100 */
[----:B------:R-:W-:Y:S01]  /*0d60*/  NOP ;  /* 0x0000000000007918 */ /* 0x000fe20000000000 */
.L_x_14:
[----:B-123--:R-:W1:Y:S01]  /*0d70*/  LDCU UR4, c[0x0][0x36c] ;  /* 0x00006d80ff0477ac */ /* 0x00ee620008000800 */
[----:B------:R-:W-:Y:S01]  /*0d80*/  ISETP.NE.OR P3, PT, R0, 0x2, !P3 ;  /* 0x000000020000780c */ /* 0x000fe20005f65670 */
[----:B------:R-:W-:Y:S01]  /*0d90*/  NOP ;  /* 0x0000000000007918 */ /* 0x000fe20000000000 */
[----:B------:R-:W-:Y:S01]  /*0da0*/  LOP3.LUT R0, R55, 0x1f, RZ, 0xc0, !PT ;  /* 0x0000001f37007812 */ /* 0x000fe200078ec0ff */
[----:B------:R-:W-:Y:S02]  /*0db0*/  UISETP.NE.AND UP4, UPT, UR22, URZ, UPT ;  /* 0x000000ff1600728c */ /* 0x000fe4000bf85270 */
[----:B-1----:R-:W-:-:S09]  /*0dc0*/  UISETP.EQ.U32.AND UP5, UPT, UR4, 0x1, UPT ;  /* 0x000000010400788c */ /* 0x002fd2000bfa2070 */
[----:B------:R-:W-:Y:S05]  /*0dd0*/  BRA.U !UP5, `(.L_x_15) ;  /* 0x000000010d087547 */ /* 0x000fea000b800000 */
[----:B----4-:R-:W-:Y:S01]  /*0de0*/  UCGABAR_ARV ;  /* 0x00000000000079c7 */ /* 0x010fe20008000000 */
[----:B------:R-:W-:Y:S05]  /*0df0*/  BRA `(.L_x_16) ;  /* 0x0000000000047947 */ /* 0x000fea0003800000 */
.L_x_15:
[----:B----4-:R-:W-:Y:S01]  /*0e00*/  NOP ;  /* 0x0000000000007918 */ /* 0x010fe20000000000 */
.L_x_16:
[----:B------:R-:W1:Y:S01]  /*0e10*/  S2UR UR29, SR_CTAID.X ;  /* 0x00000000001d79c3 */ /* 0x000e620000002500 */
[----:B------:R-:W-:-:S05]  /*0e20*/  CS2R.32 R48, SR_CgaSize ;  /* 0x0000000000307805 */ /* 0x000fca0000008a00 */
[----:B------:R-:W-:-:S05]  /*0e30*/  IMAD R48, R48, -0xa0, RZ ;  /* 0xffffff6030307824 */ /* 0x000fca00078e02ff */
[----:B------:R-:W-:-:S14]  /*0e40*/  R2UR UR5, R48 ;  /* 0x00000000300572ca */ /* 0x000fdc00000e0000 */
[----:B------:R-:W2:Y:S01]  /*0e50*/  LDCU UR5, c[0x0][UR5+0x2b0] ;  /* 0x00005600050577ac */ /* 0x000ea20008000800 */
[----:B------:R-:W-:-:S05]  /*0e60*/  CS2R.32 R48, SR_CgaSize ;  /* 0x0000000000307805 */ /* 0x000fca0000008a00 */
[----:B------:R-:W-:-:S05]  /*0e70*/  IMAD R48, R48, -0xa0, RZ ;  /* 0xffffff6030307824 */ /* 0x000fca00078e02ff */
[----:B------:R-:W-:-:S14]  /*0e80*/  R2UR UR4, R48 ;  /* 0x00000000300472ca */ /* 0x000fdc00000e0000 */
[----:B------:R-:W3:Y:S01]  /*0e90*/  LDCU UR4, c[0x0][UR4+0x2b4] ;  /* 0x00005680040477ac */ /* 0x000ee20008000800 */
[----:B------:R-:W4:Y:S01]  /*0ea0*/  S2UR UR32, SR_CTAID.Y ;  /* 0x00000000002079c3 */ /* 0x000f220000002600 */
[----:B------:R-:W-:-:S05]  /*0eb0*/  CS2R.32 R48, SR_CgaSize ;  /* 0x0000000000307805 */ /* 0x000fca0000008a00 */
[----:B------:R-:W-:-:S05]  /*0ec0*/  IMAD R48, R48, -0xa0, RZ ;  /* 0xffffff6030307824 */ /* 0x000fca00078e02ff */
[----:B------:R-:W-:-:S14]  /*0ed0*/  R2UR UR7, R48 ;  /* 0x00000000300772ca */ /* 0x000fdc00000e0000 */
[----:B------:R-:W3:Y:S01]  /*0ee0*/  LDCU UR7, c[0x0][UR7+0x2a0] ;  /* 0x00005400070777ac */ /* 0x000ee20008000800 */
[----:B------:R-:W-:-:S05]  /*0ef0*/  CS2R.32 R48, SR_CgaSize ;  /* 0x0000000000307805 */ /* 0x000fca0000008a00 */
[----:B------:R-:W-:-:S05]  /*0f00*/  IMAD R48, R48, -0xa0, RZ ;  /* 0xffffff6030307824 */ /* 0x000fca00078e02ff */
[----:B------:R-:W-:-:S14]  /*0f10*/  R2UR UR8, R48 ;  /* 0x00000000300872ca */ /* 0x000fdc00000e0000 */
[----:B------:R-:W3:Y:S01]  /*0f20*/  LDCU UR8, c[0x0][UR8+0x2a4] ;  /* 0x00005480080877ac */ /* 0x000ee20008000800 */
[----:B------:R-:W-:Y:S02]  /*0f30*/  ULOP3.LUT UR46, UR54, 0x1, URZ, 0xc0, !UPT ;  /* 0x00000001362e7892 */ /* 0x000fe4000f8ec0ff */
[----:B------:R-:W-:Y:S02]  /*0f40*/  USHF.R.U32.HI UR26, URZ, 0x1, UR54 ;  /* 0x00000001ff1a7899 */ /* 0x000fe40008011636 */
[----:B------:R-:W-:Y:S02]  /*0f50*/  UISETP.GT.U32.AND UP1, UPT, UR46, 0xffff, UPT ;  /* 0x0000ffff2e00788c */ /* 0x000fe4000bf24070 */
[----:B------:R-:W-:Y:S01]  /*0f60*/  USHF.L.U32 UR28, UR54, 0xa, URZ ;  /* 0x0000000a361c7899 */ /* 0x000fe200080006ff */
[----:B-1----:R-:W-:Y:S01]  /*0f70*/  I2FP.F32.U32 R3, UR29 ;  /* 0x0000001d00037c45 */ /* 0x002fe20008201000 */
[----:B------:R-:W1:Y:S04]  /*0f80*/  LDCU UR23, c[0x0][0xb24] ;  /* 0x00016480ff1777ac */ /* 0x000e680008000800 */
[----:B--2---:R-:W-:Y:S01]  /*0f90*/  FMUL R3, R3, UR5 ;  /* 0x0000000503037c20 */ /* 0x004fe20008400000 */
[----:B------:R-:W2:Y:S01]  /*0fa0*/  LDCU UR40, c[0x0][0xb24] ;  /* 0x00016480ff2877ac */ /* 0x000ea20008000800 */
[----:B----4-:R-:W-:Y:S01]  /*0fb0*/  I2FP.F32.U32 R2, UR32 ;  /* 0x0000002000027c45 */ /* 0x010fe20008201000 */
[----:B------:R-:W4:Y:S03]  /*0fc0*/  LDCU UR31, c[0x0][0xb30] ;  /* 0x00016600ff1f77ac */ /* 0x000f260008000800 */
[----:B------:R-:W1:Y:S01]  /*0fd0*/  F2I.U32.TRUNC.NTZ R3, R3 ;  /* 0x0000000300037305 */ /* 0x000e62000020f000 */
[----:B---3--:R-:W-:Y:S01]  /*0fe0*/  FMUL R2, R2, UR4 ;  /* 0x0000000402027c20 */ /* 0x008fe20008400000 */
[----:B------:R-:W-:-:S02]  /*0ff0*/  ULOP3.LUT UR4, UR54, 0x2, URZ, 0xc0, !UPT ;  /* 0x0000000236047892 */ /* 0x000fc4000f8ec0ff */
[----:B------:R-:W-:Y:S02]  /*1000*/  USHF.L.U32 UR27, UR54, 0xb, URZ ;  /* 0x0000000b361b7899 */ /* 0x000fe400080006ff */
[----:B------:R-:W-:Y:S02]  /*1010*/  UISETP.GT.U32.AND UP0, UPT, UR4, 0xffff, UPT ;  /* 0x0000ffff0400788c */ /* 0x000fe4000bf04070 */
[----:B------:R-:W3:Y:S01]  /*1020*/  F2I.U32.TRUNC.NTZ R2, R2 ;  /* 0x0000000200027305 */ /* 0x000ee2000020f000 */
[----:B------:R-:W-:Y:S01]  /*1030*/  UMOV UR35, 0x5 ;  /* 0x0000000500237882 */ /* 0x000fe20000000000 */
[----:B------:R-:W-:Y:S02]  /*1040*/  USEL UR24, UR46, 0xffff, !UP1 ;  /* 0x0000ffff2e187887 */ /* 0x000fe4000c800000 */
[----:B------:R-:W-:Y:S01]  /*1050*/  USEL UR25, UR4, 0xffff, !UP0 ;  /* 0x0000ffff04197887 */ /* 0x000fe2000c000000 */
[----:B-1----:R-:W-:Y:S02]  /*1060*/  R2UR UR5, R3 ;  /* 0x00000000030572ca */ /* 0x002fe400000e0000 */
[----:B---3--:R-:W-:-:S02]  /*1070*/  R2UR UR6, R2 ;  /* 0x00000000020672ca */ /* 0x008fc400000e0000 */
[----:B------:R-:W-:-:S09]  /*1080*/  PRMT R2, RZ, 0x7610, R2 ;  /* 0x00007610ff027816 */ /* 0x000fd20000000002 */
[----:B------:R-:W-:-:S04]  /*1090*/  UIADD3 UR5, UPT, UPT, -UR5, URZ, URZ ;  /* 0x000000ff05057290 */ /* 0x000fc8000fffe1ff */
[----:B------:R-:W-:Y:S02]  /*10a0*/  UIMAD UR5, UR7, UR5, UR29 ;  /* 0x00000005070572a4 */ /* 0x000fe4000f8e021d */
[----:B------:R-:W-:-:S04]  /*10b0*/  UIADD3 UR4, UPT, UPT, -UR6, URZ, URZ ;  /* 0x000000ff06047290 */ /* 0x000fc8000fffe1ff */
[----:B------:R-:W-:Y:S01]  /*10c0*/  IMAD.U32 R48, RZ, RZ, UR5 ;  /* 0x00000005ff307e24 */ /* 0x000fe2000f8e00ff */
[----:B------:R-:W-:-:S06]  /*10d0*/  UIMAD UR4, UR8, UR4, UR32 ;  /* 0x00000004080472a4 */ /* 0x000fcc000f8e0220 */
[----:B------:R-:W-:Y:S01]  /*10e0*/  IMAD.U32 R47, RZ, RZ, UR4 ;  /* 0x00000004ff2f7e24 */ /* 0x000fe2000f8e00ff */
[----:B--2-4-:R-:W-:Y:S06]  /*10f0*/  BRA.U UP4, `(.L_x_17) ;  /* 0x0000000104447547 */ /* 0x014fec000b800000 */
[----:B------:R-:W-:Y:S02]  /*1100*/  R2UR UR4, R47 ;  /* 0x000000002f0472ca */ /* 0x000fe400000e0000 */
[----:B------:R-:W-:-:S11]  /*1110*/  R2UR UR6, R48 ;  /* 0x00000000300672ca */ /* 0x000fd600000e0000 */
[----:B------:R-:W-:Y:S02]  /*1120*/  UISETP.NE.AND UP0, UPT, UR4, URZ, UPT ;  /* 0x000000ff0400728c */ /* 0x000fe4000bf05270 */
[----:B------:R-:W-:Y:S02]  /*1130*/  UISETP.NE.AND UP1, UPT, UR4, 0x1, UPT ;  /* 0x000000010400788c */ /* 0x000fe4000bf25270 */
[----:B------:R-:W-:Y:S02]  /*1140*/  UISETP.NE.AND UP2, UPT, UR6, URZ, UP0 ;  /* 0x000000ff0600728c */ /* 0x000fe40008745270 */
[----:B------:R-:W-:Y:S02]  /*1150*/  USEL UR4, URZ, 0x2, UP0 ;  /* 0x00000002ff047887 */ /* 0x000fe40008000000 */
[----:B------:R-:W-:Y:S02]  /*1160*/  USEL UR8, URZ, 0x1, UP2 ;  /* 0x00000001ff087887 */ /* 0x000fe40009000000 */
[----:B------:R-:W-:-:S02]  /*1170*/  UISETP.NE.AND UP2, UPT, UR6, URZ, UPT ;  /* 0x000000ff0600728c */ /* 0x000fc4000bf45270 */
[----:B------:R-:W-:Y:S02]  /*1180*/  USEL UR5, URZ, 0x4, UP1 ;  /* 0x00000004ff057887 */ /* 0x000fe40008800000 */
[----:B------:R-:W-:Y:S02]  /*1190*/  UISETP.NE.AND UP0, UPT, UR6, 0x1, UPT ;  /* 0x000000010600788c */ /* 0x000fe4000bf05270 */
[----:B------:R-:W-:Y:S02]  /*11a0*/  USEL UR6, URZ, 0x8, UP1 ;  /* 0x00000008ff067887 */ /* 0x000fe40008800000 */
[----:B------:R-:W-:Y:S02]  /*11b0*/  USEL UR7, UR5, 0x4, UP2 ;  /* 0x0000000405077887 */ /* 0x000fe40009000000 */
[----:B------:R-:W-:Y:S02]  /*11c0*/  USEL UR4, UR4, 0x2, UP0 ;  /* 0x0000000204047887 */ /* 0x000fe40008000000 */
[----:B------:R-:W-:-:S02]  /*11d0*/  USEL UR5, UR6, 0x8, UP0 ;  /* 0x0000000806057887 */ /* 0x000fc40008000000 */
[----:B------:R-:W-:-:S04]  /*11e0*/  UIADD3 UR4, UPT, UPT, UR4, UR7, UR8 ;  /* 0x0000000704047290 */ /* 0x000fc8000fffe008 */
[----:B------:R-:W-:-:S06]  /*11f0*/  UIADD3 UR4, UPT, UPT, UR4, UR5, URZ ;  /* 0x0000000504047290 */ /* 0x000fcc000fffe0ff */
[----:B------:R-:W-:-:S07]  /*1200*/  IMAD.U32 R2, RZ, RZ, UR4 ;  /* 0x00000004ff027e24 */ /* 0x000fce000f8e00ff */
.L_x_17:
[----:B------:R-:W1:Y:S01]  /*1210*/  S2UR UR36, SR_CTAID.Z ;  /* 0x00000000002479c3 */ /* 0x000e620000002700 */
[----:B------:R-:W-:Y:S01]  /*1220*/  UISETP.GE.AND UP0, UPT, UR23, 0x1, UPT ;  /* 0x000000011700788c */ /* 0x000fe2000bf06270 */
[----:B------:R-:W-:-:S08]  /*1230*/  UMOV UR34, 0x3 ;  /* 0x0000000300227882 */ /* 0x000fd00000000000 */
[----:B------:R-:W-:Y:S05]  /*1240*/  BRA.U !UP0, `(.L_x_18) ;  /* 0x0000000108d47547 */ /* 0x000fea000b800000 */
[----:B------:R-:W2:Y:S01]  /*1250*/  LDCU.128 UR12, c[0x0][0xb10] ;  /* 0x00016200ff0c77ac */ /* 0x000ea20008000c00 */
[----:B------:R-:W3:Y:S01]  /*1260*/  LDCU UR6, c[0x0][0x370] ;  /* 0x00006e00ff0677ac */ /* 0x000ee20008000800 */
[----:B------:R-:W4:Y:S01]  /*1270*/  LDCU UR5, c[0x0][0x374] ;  /* 0x00006e80ff0577ac */ /* 0x000f220008000800 */
[----:B------:R-:W1:Y:S01]  /*1280*/  LDCU UR30, c[0x0][0xb0c] ;  /* 0x00016180ff1e77ac */ /* 0x000e620008000800 */
[----:B------:R-:W1:Y:S01]  /*1290*/  LDCU UR4, c[0x0][0xb20] ;  /* 0x00016400ff0477ac */ /* 0x000e620008000800 */
[----:B------:R-:W1:Y:S01]  /*12a0*/  LDCU.64 UR8, c[0x0][0xb28] ;  /* 0x00016500ff0877ac */ /* 0x000e620008000a00 */
[----:B--2---:R-:W-:Y:S02]  /*12b0*/  UISETP.NE.AND UP0, UPT, UR14, 0x1, UPT ;  /* 0x000000010e00788c */ /* 0x004fe4000bf05270 */
[----:B----4-:R-:W-:Y:S02]  /*12c0*/  UIMAD.WIDE.U32 UR10, UR5, UR15, URZ ;  /* 0x0000000f050a72a5 */ /* 0x010fe4000f8e00ff */
[----:B---3--:R-:W-:-:S02]  /*12d0*/  UIMAD.WIDE.U32 UR18, UR6, UR12, URZ ;  /* 0x0000000c061272a5 */ /* 0x008fc4000f8e00ff */
[----:B-1----:R-:W-:Y:S02]  /*12e0*/  UISETP.NE.AND UP1, UPT, UR30, 0x1, UPT ;  /* 0x000000011e00788c */ /* 0x002fe4000bf25270 */
[----:B------:R-:W-:Y:S01]  /*12f0*/  UISETP.NE.AND UP2, UPT, UR23, 0x1, UPT ;  /* 0x000000011700788c */ /* 0x000fe2000bf45270 */
[----:B------:R-:W-:Y:S02]  /*1300*/  UMOV UR10, UR11 ;  /* 0x0000000b000a7c82 */ /* 0x000fe40008000000 */
[----:B------:R-:W-:Y:S01]  /*1310*/  UMOV UR18, UR19 ;  /* 0x0000001300127c82 */ /* 0x000fe20008000000 */
[----:B------:R-:W-:Y:S02]  /*1320*/  @UP0 USHF.R.U32.HI UR5, URZ, UR4, UR10 ;  /* 0x00000004ff050299 */ /* 0x000fe4000801160a */
[----:B------:R-:W-:Y:S02]  /*1330*/  UIMAD.WIDE.U32 UR20, UR32, UR15, URZ ;  /* 0x0000000f201472a5 */ /* 0x000fe4000f8e00ff */
[----:B------:R-:W-:-:S02]  /*1340*/  UIMAD.WIDE.U32 UR10, UR5, UR8, URZ ;  /* 0x00000008050a72a5 */ /* 0x000fc4000f8e00ff */
[----:B------:R-:W-:Y:S02]  /*1350*/  @UP1 USHF.R.U32.HI UR6, URZ, UR13, UR18 ;  /* 0x0000000dff061299 */ /* 0x000fe40008011612 */
[----:B------:R-:W-:Y:S02]  /*1360*/  UIMAD.WIDE.U32 UR16, UR29, UR12, URZ ;  /* 0x0000000c1d1072a5 */ /* 0x000fe4000f8e00ff */
[----:B------:R-:W-:Y:S01]  /*1370*/  UIMAD.WIDE.U32 UR18, UR6, UR8, URZ ;  /* 0x00000008061272a5 */ /* 0x000fe2000f8e00ff */
[----:B------:R-:W-:Y:S01]  /*1380*/  UMOV UR20, UR21 ;  /* 0x0000001500147c82 */ /* 0x000fe20008000000 */
[----:B------:R-:W-:Y:S01]  /*1390*/  UMOV UR10, UR11 ;  /* 0x0000000b000a7c82 */ /* 0x000fe20008000000 */
[----:B------:R-:W-:Y:S02]  /*13a0*/  USHF.R.U32.HI UR20, URZ, UR4, UR20 ;  /* 0x00000004ff147299 */ /* 0x000fe40008011614 */
[----:B------:R-:W-:Y:S02]  /*13b0*/  @UP2 USHF.R.U32.HI UR5, URZ, UR9, UR10 ;  /* 0x00000009ff052299 */ /* 0x000fe4000801160a */
[----:B------:R-:W-:Y:S01]  /*13c0*/  UMOV UR7, UR19 ;  /* 0x0000001300077c82 */ /* 0x000fe20008000000 */
[----:B------:R-:W-:Y:S01]  /*13d0*/  UMOV UR16, UR17 ;  /* 0x0000001100107c82 */ /* 0x000fe20008000000 */
[----:B------:R-:W-:-:S02]  /*13e0*/  @UP2 USHF.R.U32.HI UR6, URZ, UR9, UR7 ;  /* 0x00000009ff062299 */ /* 0x000fc40008011607 */
[----:B------:R-:W-:Y:S02]  /*13f0*/  USHF.R.U32.HI UR13, URZ, UR13, UR16 ;  /* 0x0000000dff0d7299 */ /* 0x000fe40008011610 */
[----:B------:R-:W-:Y:S02]  /*1400*/  USEL UR4, UR32, UR20, !UP0 ;  /* 0x0000001420047287 */ /* 0x000fe4000c000000 */
[----:B------:R-:W-:Y:S02]  /*1410*/  UIMAD UR7, UR5, UR23, URZ ;  /* 0x00000017050772a4 */ /* 0x000fe4000f8e02ff */
[----:B------:R-:W-:Y:S02]  /*1420*/  USEL UR5, UR29, UR13, !UP1 ;  /* 0x0000000d1d057287 */ /* 0x000fe4000c800000 */
[----:B------:R-:W-:Y:S02]  /*1430*/  UIMAD UR12, UR6, UR23, URZ ;  /* 0x00000017060c72a4 */ /* 0x000fe4000f8e02ff */
[----:B------:R-:W-:-:S02]  /*1440*/  UISETP.GE.AND UP0, UPT, UR4, UR7, UPT ;  /* 0x000000070400728c */ /* 0x000fc4000bf06270 */
[----:B------:R-:W-:Y:S02]  /*1450*/  UIMAD.WIDE.U32 UR10, UR4, UR8, URZ ;  /* 0x00000008040a72a5 */ /* 0x000fe4000f8e00ff */
[----:B------:R-:W-:Y:S02]  /*1460*/  UISETP.GE.OR UP0, UPT, UR5, UR12, UP0 ;  /* 0x0000000c0500728c */ /* 0x000fe40008706670 */
[----:B------:R-:W-:Y:S02]  /*1470*/  UIMAD.WIDE.U32 UR12, UR5, UR8, URZ ;  /* 0x00000008050c72a5 */ /* 0x000fe4000f8e00ff */
[----:B------:R-:W-:Y:S01]  /*1480*/  UIADD3 UR10, UPT, UPT, -UR4, URZ, URZ ;  /* 0x000000ff040a7290 */ /* 0x000fe2000fffe1ff */
[----:B------:R-:W-:Y:S01]  /*1490*/  UMOV UR8, UR11 ;  /* 0x0000000b00087c82 */ /* 0x000fe20008000000 */
[----:B------:R-:W-:Y:S02]  /*14a0*/  UIADD3 UR11, UPT, UPT, -UR5, URZ, URZ ;  /* 0x000000ff050b7290 */ /* 0x000fe4000fffe1ff */
[----:B------:R-:W-:-:S03]  /*14b0*/  USHF.R.U32.HI UR8, URZ, UR9, UR8 ;  /* 0x00000009ff087299 */ /* 0x000fc60008011608 */
[----:B------:R-:W-:Y:S01]  /*14c0*/  @!UP0 UMOV UR7, UR13 ;  /* 0x0000000d00078c82 */ /* 0x000fe20008000000 */
[----:B------:R-:W-:Y:S02]  /*14d0*/  UIMAD UR32, UR14, UR10, UR32 ;  /* 0x0000000a0e2072a4 */ /* 0x000fe4000f8e0220 */
[----:B------:R-:W-:Y:S02]  /*14e0*/  USEL UR8, UR4, UR8, !UP2 ;  /* 0x0000000804087287 */ /* 0x000fe4000d000000 */
[----:B------:R-:W-:Y:S02]  /*14f0*/  @!UP0 USHF.R.U32.HI UR7, URZ, UR9, UR7 ;  /* 0x00000009ff078299 */ /* 0x000fe40008011607 */
[----:B------:R-:W-:Y:S02]  /*1500*/  UIADD3 UR9, UPT, UPT, -UR8, URZ, URZ ;  /* 0x000000ff08097290 */ /* 0x000fe4000fffe1ff */
[----:B------:R-:W-:Y:S02]  /*1510*/  @!UP0 USEL UR7, UR5, UR7, !UP2 ;  /* 0x0000000705078287 */ /* 0x000fe4000d000000 */
[----:B------:R-:W-:-:S02]  /*1520*/  UIMAD UR9, UR23, UR9, UR4 ;  /* 0x00000009170972a4 */ /* 0x000fc4000f8e0204 */
[----:B------:R-:W-:Y:S02]  /*1530*/  @!UP0 UIADD3 UR8, UPT, UPT, UR8, -UR7, URZ ;  /* 0x8000000708088290 */ /* 0x000fe4000fffe0ff */
[----:B------:R-:W-:Y:S02]  /*1540*/  @!UP0 UIMAD UR6, UR9, UR6, UR7 ;  /* 0x00000006090682a4 */ /* 0x000fe4000f8e0207 */
[----:B------:R-:W-:Y:S02]  /*1550*/  @!UP0 UIMAD UR4, UR8, UR23, UR5 ;  /* 0x00000017080482a4 */ /* 0x000fe4000f8e0205 */
[----:B------:R-:W-:Y:S02]  /*1560*/  UIMAD UR29, UR30, UR11, UR29 ;  /* 0x0000000b1e1d72a4 */ /* 0x000fe4000f8e021d */
[----:B------:R-:W-:Y:S01]  /*1570*/  UIMAD UR32, UR4, UR14, UR32 ;  /* 0x0000000e042072a4 */ /* 0x000fe2000f8e0220 */
[----:B------:R-:W-:Y:S02]  /*1580*/  @!UP0 UMOV UR5, UR6 ;  /* 0x0000000600058c82 */ /* 0x000fe40008000000 */
[----:B------:R-:W-:-:S12]  /*1590*/  UIMAD UR29, UR5, UR30, UR29 ;  /* 0x0000001e051d72a4 */ /* 0x000fd8000f8e021d */
.L_x_18:
[----:B------:R-:W-:Y:S02]  /*15a0*/  UISETP.NE.AND UP1, UPT, UR31, 0x1, UPT ;  /* 0x000000011f00788c */ /* 0x000fe4000bf25270 */
[----:B------:R-:W-:Y:S02]  /*15b0*/  ULOP3.LUT UR24, UR24, 0xffff, URZ, 0xc0, !UPT ;  /* 0x0000ffff18187892 */ /* 0x000fe4000f8ec0ff */
[----:B------:R-:W-:Y:S02]  /*15c0*/  ULOP3.LUT UR21, UR25, 0xffff, URZ, 0xc0, !UPT ;  /* 0x0000ffff19157892 */ /* 0x000fe4000f8ec0ff */
[----:B------:R-:W-:Y:S02]  /*15d0*/  UISETP.NE.AND UP0, UPT, UR22, 0x2, UPT ;  /* 0x000000021600788c */ /* 0x000fe4000bf05270 */
[----:B------:R-:W-:Y:S02]  /*15e0*/  ULOP3.LUT UR28, UR28, 0x800, URZ, 0xc0, !UPT ;  /* 0x000008001c1c7892 */ /* 0x000fe4000f8ec0ff */
[----:B------:R-:W-:-:S02]  /*15f0*/  ULOP3.LUT UR27, UR27, 0x800, URZ, 0xc0, !UPT ;  /* 0x000008001b1b7892 */ /* 0x000fc4000f8ec0ff */
[----:B------:R-:W-:Y:S02]  /*1600*/  USHF.L.U32 UR24, UR35, UR24, URZ ;  /* 0x0000001823187299 */ /* 0x000fe400080006ff */
[----:B------:R-:W-:Y:S01]  /*1610*/  USHF.L.U32 UR21, UR34, UR21, URZ ;  /* 0x0000001522157299 */ /* 0x000fe200080006ff */
[----:B------:R-:W-:Y:S11]  /*1620*/  BRA.U UP1, `(.L_x_19) ;  /* 0x0000000101447547 */ /* 0x000ff6000b800000 */
[----:B------:R-:W2:Y:S01]  /*1630*/  LDCU.128 UR8, c[0x0][0xb10] ;  /* 0x00016200ff0877ac */ /* 0x000ea20008000c00 */
[----:B------:R-:W3:Y:S01]  /*1640*/  LDCU UR12, c[0x0][0xb0c] ;  /* 0x00016180ff0c77ac */ /* 0x000ee20008000800 */
[----:B------:R-:W4:Y:S01]  /*1650*/  LDCU UR13, c[0x0][0xb20] ;  /* 0x00016400ff0d77ac */ /* 0x000f220008000800 */
[----:B--2---:R-:W-:Y:S02]  /*1660*/  UIMAD.WIDE.U32 UR6, UR29, UR8, URZ ;  /* 0x000000081d0672a5 */ /* 0x004fe4000f8e00ff */
[----:B------:R-:W-:Y:S02]  /*1670*/  UIMAD.WIDE.U32 UR4, UR32, UR11, URZ ;  /* 0x0000000b200472a5 */ /* 0x000fe4000f8e00ff */
[----:B---3--:R-:W-:Y:S02]  /*1680*/  UISETP.NE.AND UP2, UPT, UR12, 0x1, UPT ;  /* 0x000000010c00788c */ /* 0x008fe4000bf45270 */
[----:B------:R-:W-:Y:S01]  /*1690*/  UISETP.NE.AND UP1, UPT, UR10, 0x1, UPT ;  /* 0x000000010a00788c */ /* 0x000fe2000bf25270 */
[----:B------:R-:W-:-:S02]  /*16a0*/  UMOV UR6, UR7 ;  /* 0x0000000700067c82 */ /* 0x000fc40008000000 */
[----:B------:R-:W-:Y:S01]  /*16b0*/  UMOV UR4, UR5 ;  /* 0x0000000500047c82 */ /* 0x000fe20008000000 */
[----:B------:R-:W-:Y:S02]  /*16c0*/  USHF.R.U32.HI UR9, URZ, UR9, UR6 ;  /* 0x00000009ff097299 */ /* 0x000fe40008011606 */
[----:B----4-:R-:W-:Y:S02]  /*16d0*/  USHF.R.U32.HI UR4, URZ, UR13, UR4 ;  /* 0x0000000dff047299 */ /* 0x010fe40008011604 */
[----:B------:R-:W-:Y:S02]  /*16e0*/  USEL UR5, UR29, UR9, !UP2 ;  /* 0x000000091d057287 */ /* 0x000fe4000d000000 */
[----:B------:R-:W-:-:S04]  /*16f0*/  USEL UR4, UR32, UR4, !UP1 ;  /* 0x0000000420047287 */ /* 0x000fc8000c800000 */
[----:B------:R-:W-:Y:S02]  /*1700*/  UIADD3 UR6, UPT, UPT, UR5, -UR4, URZ ;  /* 0x8000000405067290 */ /* 0x000fe4000fffe0ff */
[----:B------:R-:W-:Y:S02]  /*1710*/  UIADD3 UR4, UPT, UPT, -UR5, UR4, URZ ;  /* 0x0000000405047290 */ /* 0x000fe4000fffe1ff */
[----:B------:R-:W-:Y:S02]  /*1720*/  UIMAD UR32, UR6, UR10, UR32 ;  /* 0x0000000a062072a4 */ /* 0x000fe4000f8e0220 */
[----:B------:R-:W-:-:S12]  /*1730*/  UIMAD UR29, UR4, UR12, UR29 ;  /* 0x0000000c041d72a4 */ /* 0x000fd8000f8e021d */
.L_x_19:
[----:B------:R-:W-:Y:S05]  /*1740*/  BRA.U !UP5, `(.L_x_20) ;  /* 0x000000010d0c7547 */ /* 0x000fea000b800000 */
[----:B------:R-:W-:Y:S01]  /*1750*/  UCGABAR_WAIT ;  /* 0x0000000000007dc7 */ /* 0x000fe20008000000 */
[----:B------:R-:W-:Y:S01]  /*1760*/  CCTL.IVALL ;  /* 0x00000000ff00798f */ /* 0x000fe20002000000 */
[----:B------:R-:W-:Y:S05]  /*1770*/  BRA `(.L_x_21) ;  /* 0x0000000000047947 */ /* 0x000fea0003800000 */
.L_x_20:
[----:B------:R-:W-:Y:S06]  /*1780*/  BAR.SYNC.DEFER_BLOCKING 0x0 ;  /* 0x0000000000007b1d */ /* 0x000fec0000010000 */
.L_x_21:
[----:B------:R-:W-:Y:S05]  /*1790*/  BRA.U UP0, `(.L_x_22) ;  /* 0x0000001500107547 */ /* 0x000fea000b800000 */
[----:B------:R-:W2:Y:S01]  /*17a0*/  LDCU UR6, c[0x0][0x38c] ;  /* 0x00007180ff0677ac */ /* 0x000ea20008000800 */
[----:B------:R-:W-:Y:S01]  /*17b0*/  PLOP3.LUT P1, PT, PT, PT, UP3, 0x80, 0x8 ;  /* 0x000000000008781c */ /* 0x000fe20003f2f038 */
[----:B------:R-:W-:Y:S01]  /*17c0*/  IMAD.MOV.U32 R12, RZ, RZ, 0x1 ;  /* 0x00000001ff0c7424 */ /* 0x000fe200078e00ff */
[----:B------:R-:W-:Y:S01]  /*17d0*/  ISETP.EQ.OR P2, PT, R0, RZ, P3 ;  /* 0x000000ff0000720c */ /* 0x000fe20001f42670 */
[----:B------:R-:W-:Y:S01]  /*17e0*/  UISETP.NE.AND UP1, UPT, UR22, URZ, UPT ;  /* 0x000000ff1600728c */ /* 0x000fe2000bf25270 */
[----:B------:R-:W-:Y:S02]  /*17f0*/  PLOP3.LUT P1, PT, P1, PT, PT, 0x8, 0x80 ;  /* 0x000000000080781c */ /* 0x000fe40000f2e170 */
[----:B------:R-:W-:Y:S01]  /*1800*/  CS2R R10, SRZ ;  /* 0x00000000000a7805 */ /* 0x000fe2000001ff00 */
[----:B------:R-:W-:Y:S01]  /*1810*/  IMAD.MOV.U32 R9, RZ, RZ, RZ ;  /* 0x000000ffff097224 */ /* 0x000fe200078e00ff */
[----:B------:R-:W3:Y:S01]  /*1820*/  LDCU UR41, c[0x0][0x370] ;  /* 0x00006e00ff2977ac */ /* 0x000ee20008000800 */
[----:B------:R-:W-:Y:S01]  /*1830*/  IMAD.MOV.U32 R8, RZ, RZ, 0x1 ;  /* 0x00000001ff087424 */ /* 0x000fe200078e00ff */
[----:B------:R-:W4:Y:S01]  /*1840*/  LDCU.64 UR30, c[0x0][0x348] ;  /* 0x00006900ff1e77ac */ /* 0x000f220008000a00 */
[----:B------:R-:W1:Y:S01]  /*1850*/  LDCU UR39, c[0x0][0x374] ;  /* 0x00006e80ff2777ac */ /* 0x000e620008000800 */
[----:B--2---:R-:W-:-:S02]  /*1860*/  UIADD3 UR5, UPT, UPT, UR6, 0x3f, URZ ;  /* 0x0000003f06057890 */ /* 0x004fc4000fffe0ff */
[----:B------:R-:W-:Y:S02]  /*1870*/  UIADD3 UR47, UPT, UPT, UR6, 0x7e, URZ ;  /* 0x0000007e062f7890 */ /* 0x000fe4000fffe0ff */
[----:B------:R-:W-:-:S04]  /*1880*/  USHF.R.S32.HI UR4, URZ, 0x1f, UR5 ;  /* 0x0000001fff047899 */ /* 0x000fc80008011405 */
[----:B------:R-:W-:Y:S02]  /*1890*/  ULEA.HI UR4, UR4, UR5, URZ, 0x6 ;  /* 0x0000000504047291 */ /* 0x000fe4000f8f30ff */
[----:B------:R-:W-:Y:S02]  /*18a0*/  USHF.L.U32 UR5, UR26, 0x5, URZ ;  /* 0x000000051a057899 */ /* 0x000fe400080006ff */
[----:B------:R-:W-:Y:S02]  /*18b0*/  USHF.R.S32.HI UR43, URZ, 0x6, UR4 ;  /* 0x00000006ff2b7899 */ /* 0x000fe40008011404 */
[----:B------:R-:W-:Y:S02]  /*18c0*/  UIADD3 UR4, UPT, UPT, UR6, -0x1, URZ ;  /* 0xffffffff06047890 */ /* 0x000fe4000fffe0ff */
[----:B------:R-:W-:Y:S02]  /*18d0*/  UISETP.LT.U32.AND UP0, UPT, UR43, 0x5, UPT ;  /* 0x000000052b00788c */ /* 0x000fe4000bf01070 */
[----:B------:R-:W-:-:S02]  /*18e0*/  UISETP.GE.U32.AND UP2, UPT, UR4, -0x7f, UPT ;  /* 0xffffff810400788c */ /* 0x000fc4000bf46070 */
[----:B------:R-:W-:Y:S02]  /*18f0*/  USEL UR42, UR43, 0x5, UP0 ;  /* 0x000000052b2a7887 */ /* 0x000fe40008000000 */
[----:B------:R-:W-:Y:S02]  /*1900*/  ULOP3.LUT UR44, UR5, 0x20, URZ, 0xe2, !UPT ;  /* 0x00000020052c7892 */ /* 0x000fe4000f8ee2ff */
[----:B------:R-:W-:Y:S02]  /*1910*/  UIADD3 UR25, UPT, UPT, UR42, -0x1, URZ ;  /* 0xffffffff2a197890 */ /* 0x000fe4000fffe0ff */
[----:B------:R-:W-:Y:S02]  /*1920*/  USEL UR26, UR33, 0x2, UP1 ;  /* 0x00000002211a7887 */ /* 0x000fe40008800000 */
[----:B------:R-:W-:Y:S02]  /*1930*/  UIADD3 UR45, UPT, UPT, UR43, -UR42, URZ ;  /* 0x8000002a2b2d7290 */ /* 0x000fe4000fffe0ff */
[----:B------:R-:W-:Y:S01]  /*1940*/  @UP2 UIADD3 UR25, UPT, UPT, UR42, URZ, URZ ;  /* 0x000000ff2a192290 */ /* 0x000fe2000fffe0ff */
[----:B------:R-:W-:-:S03]  /*1950*/  UMOV UR5, URZ ;  /* 0x000000ff00057c82 */ /* 0x000fc60008000000 */
[----:B-1-34-:R-:W-:-:S12]  /*1960*/  UIADD3 UR25, UPT, UPT, UR25, 0x1, URZ ;  /* 0x0000000119197890 */ /* 0x01afd8000fffe0ff */
.L_x_42:
[----:B------:R-:W-:Y:S01]  /*1970*/  UISETP.NE.AND UP0, UPT, UR54, URZ, UPT ;  /* 0x000000ff3600728c */ /* 0x000fe2000bf05270 */
[----:B------:R-:W1:Y:S08]  /*1980*/  S2UR UR54, SR_CgaCtaId ;  /* 0x00000000003679c3 */ /* 0x000e700000008800 */
[----:B------:R-:W-:Y:S05]  /*1990*/  BRA.U UP0, `(.L_x_23) ;  /* 0x0000000100347547 */ /* 0x000fea000b800000 */
[----:B------:R-:W2:Y:S01]  /*19a0*/  S2R R0, SR_CgaCtaId ;  /* 0x0000000000007919 */ /* 0x000ea20000008800 */
[----:B------:R-:W-:-:S04]  /*19b0*/  MOV R2, 0x400 ;  /* 0x0000040000027802 */ /* 0x000fc80000000f00 */
[----:B--2---:R-:W-:Y:S02]  /*19c0*/  LEA R0, R0, R2, 0x18 ;  /* 0x0000000200007211 */ /* 0x004fe400078ec0ff */
[----:B------:R-:W-:-:S03]  /*19d0*/  SHF.L.U32 R2, R8, 0x1f, RZ ;  /* 0x0000001f08027819 */ /* 0x000fc600000006ff */
[----:B------:R-:W-:-:S04]  /*19e0*/  IMAD R0, R9, 0x8, R0 ;  /* 0x0000000809007824 */ /* 0x000fc800078e0200 */
[----:B------:R-:W2:Y:S02]  /*19f0*/  SYNCS.PHASECHK.TRANS64.TRYWAIT P0, [R0+URZ+0x100], R2 ;  /* 0x00010002000075a7 */ /* 0x000ea400080011ff */
[----:B--2---:R-:W-:Y:S05]  /*1a00*/  @!P0 BRA `(.L_x_24) ;  /* 0x0000005c00608947 */ /* 0x004fea0003800000 */
.L_x_123:
[----:B------:R-:W-:Y:S01]  /*1a10*/  VIADD R9, R9, 0x1 ;  /* 0x0000000109097836 */ /* 0x000fe20000000000 */
[----:B------:R2:W-:Y:S04]  /*1a20*/  SYNCS.ARRIVE.TRANS64.A1T0 RZ, [R0+URZ+0xf0], RZ ;  /* 0x0000f0ff00ff79a7 */ /* 0x0005e800081000ff */
[----:B------:R-:W-:-:S04]  /*1a30*/  ISETP.NE.AND P0, PT, R9, 0x2, PT ;  /* 0x000000020900780c */ /* 0x000fc80003f05270 */
[----:B------:R-:W-:Y:S02]  /*1a40*/  SEL R9, R9, RZ, P0 ;  /* 0x000000ff09097207 */ /* 0x000fe40000000000 */
[----:B--2---:R-:W-:-:S04]  /*1a50*/  SEL R0, RZ, 0x1, P0 ;  /* 0x00000001ff007807 */ /* 0x004fc80000000000 */
[----:B------:R-:W-:-:S07]  /*1a60*/  LOP3.LUT R8, R8, R0, RZ, 0x3c, !PT ;  /* 0x0000000008087212 */ /* 0x000fce00078e3cff */
.L_x_23:
[----:B------:R-:W-:Y:S01]  /*1a70*/  UMOV UR6, 0x400 ;  /* 0x0000040000067882 */ /* 0x000fe20000000000 */
[----:B------:R-:W-:Y:S01]  /*1a80*/  SHF.L.U32 R0, R12, 0x1f, RZ ;  /* 0x0000001f0c007819 */ /* 0x000fe200000006ff */
[----:B-1----:R-:W-:Y:S02]  /*1a90*/  ULEA UR6, UR54, UR6, 0x18 ;  /* 0x0000000636067291 */ /* 0x002fe4000f8ec0ff */
[----:B------:R-:W-:Y:S02]  /*1aa0*/  UISETP.GE.U32.AND UP0, UPT, UR47, 0x7f, UPT ;  /* 0x0000007f2f00788c */ /* 0x000fe4000bf06070 */
[----:B------:R-:W-:Y:S02]  /*1ab0*/  ULEA UR4, UR5, UR6, 0x3 ;  /* 0x0000000605047291 */ /* 0x000fe4000f8e18ff */
[----:B------:R-:W-:Y:S02]  /*1ac0*/  ULEA UR11, UR32, UR46, 0x1 ;  /* 0x0000002e200b7291 */ /* 0x000fe4000f8e08ff */
[----:B------:R-:W-:-:S02]  /*1ad0*/  ULEA UR35, UR29, UR44, 0x6 ;  /* 0x0000002c1d237291 */ /* 0x000fc4000f8e30ff */
[----:B------:R-:W-:Y:S01]  /*1ae0*/  USHF.L.U32 UR11, UR11, 0x5, URZ ;  /* 0x000000050b0b7899 */ /* 0x000fe200080006ff */
[----:B------:R-:W-:Y:S02]  /*1af0*/  UMOV UR13, URZ ;  /* 0x000000ff000d7c82 */ /* 0x000fe40008000000 */
[----:B------:R1:W2:Y:S01]  /*1b00*/  SYNCS.PHASECHK.TRANS64.TRYWAIT P0, [UR4+0x28], R0 ;  /* 0x00002800ff0075a7 */ /* 0x0002a20008001104 */
[----:B------:R-:W-:Y:S08]  /*1b10*/  BRA.U !UP0, `(.L_x_25) ;  /* 0x0000000108cc7547 */ /* 0x000ff0000b800000 */
[----:B------:R-:W-:Y:S01]  /*1b20*/  UMOV UR7, URZ ;  /* 0x000000ff00077c82 */ /* 0x000fe20008000000 */
[----:B------:R-:W-:-:S05]  /*1b30*/  UMOV UR4, UR5 ;  /* 0x0000000500047c82 */ /* 0x000fca0008000000 */
.L_x_31:
[----:B------:R-:W-:Y:S01]  /*1b40*/  ULEA UR33, UR4, UR6, 0x3 ;  /* 0x0000000604217291 */ /* 0x000fe2000f8e18ff */
[----:B------:R-:W-:Y:S01]  /*1b50*/  @!P3 MOV R2, 0x4000 ;  /* 0x000040000002b802 */ /* 0x000fe20000000f00 */
[----:B--2-4-:R-:W-:Y:S10]  /*1b60*/  @P0 BRA `(.L_x_26) ;  /* 0x00000000000c0947 */ /* 0x014ff40003800000 */
[----:B------:R-:W-:-:S04]  /*1b70*/  SHF.L.U32 R3, R12, 0x1f, RZ ;  /* 0x0000001f0c037819 */ /* 0x000fc800000006ff */
[----:B------:R-:W2:Y:S02]  /*1b80*/  SYNCS.PHASECHK.TRANS64.TRYWAIT P0, [UR33+0x28], R3 ;  /* 0x00002803ff0075a7 */ /* 0x000ea40008001121 */
[----:B--2---:R-:W-:Y:S05]  /*1b90*/  @!P0 BRA `(.L_x_27) ;  /* 0x0000005c00108947 */ /* 0x004fea0003800000 */
.L_x_26:
[----:B------:R2:W-:Y:S01]  /*1ba0*/  @!P3 SYNCS.ARRIVE.TRANS64 RZ, [UR33], R2 ;  /* 0x00000002ffffb9a7 */ /* 0x0005e20008000021 */
[----:B------:R-:W-:-:S04]  /*1bb0*/  ULOP3.LUT UR5, UR26, 0x2, URZ, 0xfc, !UPT ;  /* 0x000000021a057892 */ /* 0x000fc8000f8efcff */
[----:B------:R-:W-:-:S09]  /*1bc0*/  UISETP.NE.AND UP0, UPT, UR5, 0x2, UPT ;  /* 0x000000020500788c */ /* 0x000fd2000bf05270 */
[----:B------:R-:W-:Y:S05]  /*1bd0*/  BRA.U UP0, `(.L_x_28) ;  /* 0x0000000100047547 */ /* 0x000fea000b800000 */
[----:B------:R-:W-:Y:S05]  /*1be0*/  BPT.TRAP 0x1 ;  /* 0x000000040000795c */ /* 0x000fea0000300000 */
.L_x_28:
[----:B------:R-:W-:Y:S04]  /*1bf0*/  BSSY.RECONVERGENT B0, `(.L_x_29) ;  /* 0x0000003000007945 */ /* 0x000fe80003800200 */
[----:B------:R-:W-:Y:S05]  /*1c00*/  @P2 BRA `(.L_x_30) ;  /* 0x0000000000042947 */ /* 0x000fea0003800000 */
[----:B------:R-:W-:Y:S05]  /*1c10*/  BPT.TRAP 0x1 ;  /* 0x000000040000795c */ /* 0x000fea0000300000 */
.L_x_30:
[----:B------:R-:W-:Y:S05]  /*1c20*/  BSYNC.RECONVERGENT B0 ;  /* 0x0000000000007941 */ /* 0x000fea0003800200 */
.L_x_29:
[----:B------:R-:W-:Y:S02]  /*1c30*/  UIADD3 UR5, UPT, UPT, UR4, 0x1, URZ ;  /* 0x0000000104057890 */ /* 0x000fe4000fffe0ff */
[----:B------:R-:W-:Y:S02]  /*1c40*/  USHF.L.U32 UR4, UR4, 0xc, URZ ;  /* 0x0000000c04047899 */ /* 0x000fe400080006ff */
[----:B------:R-:W-:Y:S02]  /*1c50*/  UISETP.NE.AND UP0, UPT, UR5, 0x5, UPT ;  /* 0x000000050500788c */ /* 0x000fe4000bf05270 */
[----:B------:R-:W-:Y:S02]  /*1c60*/  ULOP3.LUT UR32, UR28, UR4, URZ, 0xfc, !UPT ;  /* 0x000000041c207292 */ /* 0x000fe4000f8efcff */
[----:B------:R-:W-:Y:S02]  /*1c70*/  USEL UR9, URZ, 0x1, UP0 ;  /* 0x00000001ff097887 */ /* 0x000fe40008000000 */
[----:B------:R-:W-:-:S02]  /*1c80*/  USEL UR5, UR5, URZ, UP0 ;  /* 0x000000ff05057287 */ /* 0x000fc40008000000 */
[----:B------:R-:W-:Y:S02]  /*1c90*/  UIADD3 UR14, UP0, UPT, UR30, 0x180, URZ ;  /* 0x000001801e0e7890 */ /* 0x000fe4000ff1e0ff */
[----:B------:R-:W-:Y:S01]  /*1ca0*/  ULEA UR8, UR5, UR6, 0x3 ;  /* 0x0000000605087291 */ /* 0x000fe2000f8e18ff */
[----:B------:R-:W-:Y:S01]  /*1cb0*/  LOP3.LUT R12, R12, UR9, RZ, 0x3c, !PT ;  /* 0x000000090c0c7c12 */ /* 0x000fe2000f8e3cff */
[----:B------:R-:W-:Y:S02]  /*1cc0*/  ULOP3.LUT UR4, UR27, UR4, URZ, 0xfc, !UPT ;  /* 0x000000041b047292 */ /* 0x000fe4000f8efcff */
[----:B------:R-:W-:Y:S01]  /*1cd0*/  USHF.L.U32 UR34, UR7, 0x6, URZ ;  /* 0x0000000607227899 */ /* 0x000fe200080006ff */
[----:B-1----:R-:W-:Y:S01]  /*1ce0*/  SHF.L.U32 R0, R12, 0x1f, RZ ;  /* 0x0000001f0c007819 */ /* 0x002fe200000006ff */
[----:B------:R-:W-:Y:S02]  /*1cf0*/  UIADD3 UR7, UPT, UPT, UR7, 0x1, URZ ;  /* 0x0000000107077890 */ /* 0x000fe4000fffe0ff */
[----:B------:R-:W-:Y:S01]  /*1d00*/  UIADD3 UR16, UP1, UPT, UR30, 0x80, URZ ;  /* 0x000000801e107890 */ /* 0x000fe2000ff3e0ff */
[----:B------:R3:W4:Y:S01]  /*1d10*/  SYNCS.PHASECHK.TRANS64.TRYWAIT P0, [UR8+0x28], R0 ;  /* 0x00002800ff0075a7 */ /* 0x0007220008001108 */
[----:B------:R-:W-:-:S02]  /*1d20*/  ULEA UR32, UR32, UR6, 0x1 ;  /* 0x0000000620207291 */ /* 0x000fc4000f8e08ff */
[----:B------:R-:W-:Y:S02]  /*1d30*/  ULEA UR4, UR4, UR6, 0x1 ;  /* 0x0000000604047291 */ /* 0x000fe4000f8e08ff */
[----:B------:R-:W-:Y:S02]  /*1d40*/  UIADD3.X UR15, UPT, UPT, URZ, UR31, URZ, UP0, !UPT ;  /* 0x0000001fff0f7290 */ /* 0x000fe400087fe4ff */
[----:B------:R-:W-:Y:S02]  /*1d50*/  UISETP.NE.AND UP0, UPT, UR7, UR25, UPT ;  /* 0x000000190700728c */ /* 0x000fe4000bf05270 */
[----:B------:R-:W-:Y:S02]  /*1d60*/  UIADD3.X UR17, UPT, UPT, URZ, UR31, URZ, UP1, !UPT ;  /* 0x0000001fff117290 */ /* 0x000fe40008ffe4ff */
[----:B------:R-:W-:Y:S02]  /*1d70*/  UIADD3 UR32, UPT, UPT, UR32, 0x3400, URZ ;  /* 0x0000340020207890 */ /* 0x000fe4000fffe0ff */
[----:B------:R-:W-:-:S02]  /*1d80*/  UIADD3 UR8, UPT, UPT, UR4, 0xd400, URZ ;  /* 0x0000d40004087890 */ /* 0x000fc4000fffe0ff */
[----:B------:R-:W-:Y:S02]  /*1d90*/  UPRMT UR13, URZ, 0x5410, UR24 ;  /* 0x00005410ff0d7896 */ /* 0x000fe40008000018 */
[----:B------:R-:W-:Y:S01]  /*1da0*/  UPRMT UR4, URZ, 0x5410, UR21 ;  /* 0x00005410ff047896 */ /* 0x000fe20008000015 */
[----:B------:R-:W-:Y:S01]  /*1db0*/  UMOV UR18, 0x0 ;  /* 0x0000000000127882 */ /* 0x000fe20000000000 */
[----:B------:R-:W-:Y:S01]  /*1dc0*/  UMOV UR19, 0x10000000 ;  /* 0x1000000000137882 */ /* 0x000fe20000000000 */
[----:B------:R-:W-:Y:S01]  /*1dd0*/  UMOV UR12, UR36 ;  /* 0x00000024000c7c82 */ /* 0x000fe20008000000 */
[----:B------:R-:W-:Y:S01]  /*1de0*/  UMOV UR9, UR33 ;  /* 0x0000002100097c82 */ /* 0x000fe20008000000 */
[----:B------:R-:W-:Y:S02]  /*1df0*/  UMOV UR10, UR34 ;  /* 0x00000022000a7c82 */ /* 0x000fe40008000000 */
[----:B------:R1:W-:Y:S02]  /*1e00*/  UTMALDG.3D.MULTICAST [UR32], [UR16], UR13, desc[UR18] ;  /* 0x00001220100073b4 */ /* 0x0003e4000801180d */
[----:B------:R2:W-:Y:S01]  /*1e10*/  UTMALDG.3D.MULTICAST [UR8], [UR14], UR4, desc[UR18] ;  /* 0x000012080e0073b4 */ /* 0x0005e20008011804 */
[----:B-1----:R-:W-:Y:S01]  /*1e20*/  UMOV UR13, UR25 ;  /* 0x00000019000d7c82 */ /* 0x002fe20008000000 */
[----:B--2---:R-:W-:Y:S01]  /*1e30*/  UMOV UR4, UR5 ;  /* 0x0000000500047c82 */ /* 0x004fe20008000000 */
[----:B---3--:R-:W-:Y:S05]  /*1e40*/  BRA.U UP0, `(.L_x_31) ;  /* 0xfffffffd003c7547 */ /* 0x008fea000b83ffff */
.L_x_25:
[----:B------:R-:W-:Y:S01]  /*1e50*/  ULEA UR4, UR5, UR6, 0x3 ;  /* 0x0000000605047291 */ /* 0x000fe2000f8e18ff */
[----:B-1----:R-:W-:Y:S01]  /*1e60*/  SHF.L.U32 R0, R12, 0x1f, RZ ;  /* 0x0000001f0c007819 */ /* 0x002fe200000006ff */
[----:B------:R-:W-:Y:S01]  /*1e70*/  @!P1 SYNCS.ARRIVE.TRANS64.A1T0 RZ, [UR6+0x88], RZ ;  /* 0x000088ffffff99a7 */ /* 0x000fe20008100006 */
[----:B------:R-:W-:-:S06]  /*1e80*/  UISETP.GT.AND UP0, UPT, UR43, UR42, UPT ;  /* 0x0000002a2b00728c */ /* 0x000fcc000bf04270 */
[----:B--2-4-:R1:W2:Y:S03]  /*1e90*/  SYNCS.PHASECHK.TRANS64.TRYWAIT P0, [UR4+0x28], R0 ;  /* 0x00002800ff0075a7 */ /* 0x0142a60008001104 */
[----:B------:R-:W-:Y:S05]  /*1ea0*/  BRA.U !UP0, `(.L_x_32) ;  /* 0x0000000108d07547 */ /* 0x000fea000b800000 */
[----:B------:R-:W-:Y:S01]  /*1eb0*/  UIADD3 UR29, UPT, UPT, UR45, UR13, URZ ;  /* 0x0000000d2d1d7290 */ /* 0x000fe2000fffe0ff */
[----:B------:R-:W-:-:S11]  /*1ec0*/  UMOV UR4, UR5 ;  /* 0x0000000500047c82 */ /* 0x000fd60008000000 */
.L_x_38:
[----:B------:R-:W-:Y:S01]  /*1ed0*/  ULEA UR17, UR4, UR6, 0x3 ;  /* 0x0000000604117291 */ /* 0x000fe2000f8e18ff */
[----:B--2---:R-:W-:Y:S01]  /*1ee0*/  @!P3 MOV R2, 0x4000 ;  /* 0x000040000002b802 */ /* 0x004fe20000000f00 */
[----:B--2-4-:R-:W-:Y:S10]  /*1ef0*/  @P0 BRA `(.L_x_33) ;  /* 0x00000000000c0947 */ /* 0x014ff40003800000 */
[----:B------:R-:W-:-:S04]  /*1f00*/  SHF.L.U32 R3, R12, 0x1f, RZ ;  /* 0x0000001f0c037819 */ /* 0x000fc800000006ff */
[----:B------:R-:W2:Y:S02]  /*1f10*/  SYNCS.PHASECHK.TRANS64.TRYWAIT P0, [UR17+0x28], R3 ;  /* 0x00002803ff0075a7 */ /* 0x000ea40008001111 */
[----:B--2---:R-:W-:Y:S05]  /*1f20*/  @!P0 BRA `(.L_x_34) ;  /* 0x0000005800448947 */ /* 0x004fea0003800000 */
.L_x_33:
[----:B------:R2:W-:Y:S01]  /*1f30*/  @!P3 SYNCS.ARRIVE.TRANS64 RZ, [UR17], R2 ;  /* 0x00000002ffffb9a7 */ /* 0x0005e20008000011 */
[----:B------:R-:W-:-:S04]  /*1f40*/  ULOP3.LUT UR5, UR26, 0x2, URZ, 0xfc, !UPT ;  /* 0x000000021a057892 */ /* 0x000fc8000f8efcff */
[----:B------:R-:W-:-:S09]  /*1f50*/  UISETP.NE.AND UP0, UPT, UR5, 0x2, UPT ;  /* 0x000000020500788c */ /* 0x000fd2000bf05270 */
[----:B------:R-:W-:Y:S05]  /*1f60*/  BRA.U UP0, `(.L_x_35) ;  /* 0x0000000100047547 */ /* 0x000fea000b800000 */
[----:B------:R-:W-:Y:S05]  /*1f70*/  BPT.TRAP 0x1 ;  /* 0x000000040000795c */ /* 0x000fea0000300000 */
.L_x_35:
[----:B------:R-:W-:Y:S04]  /*1f80*/  BSSY.RECONVERGENT B0, `(.L_x_36) ;  /* 0x0000003000007945 */ /* 0x000fe80003800200 */
[----:B------:R-:W-:Y:S05]  /*1f90*/  @P2 BRA `(.L_x_37) ;  /* 0x0000000000042947 */ /* 0x000fea0003800000 */
[----:B------:R-:W-:Y:S05]  /*1fa0*/  BPT.TRAP 0x1 ;  /* 0x000000040000795c */ /* 0x000fea0000300000 */
.L_x_37:
[----:B------:R-:W-:Y:S05]  /*1fb0*/  BSYNC.RECONVERGENT B0 ;  /* 0x0000000000007941 */ /* 0x000fea0003800200 */
.L_x_36:
[----:B------:R-:W-:Y:S02]  /*1fc0*/  UIADD3 UR5, UPT, UPT, UR4, 0x1, URZ ;  /* 0x0000000104057890 */ /* 0x000fe4000fffe0ff */
[----:B------:R-:W-:Y:S02]  /*1fd0*/  USHF.L.U32 UR4, UR4, 0xc, URZ ;  /* 0x0000000c04047899 */ /* 0x000fe400080006ff */
[----:B------:R-:W-:Y:S02]  /*1fe0*/  UISETP.NE.AND UP0, UPT, UR5, 0x5, UPT ;  /* 0x000000050500788c */ /* 0x000fe4000bf05270 */
[----:B------:R-:W-:Y:S02]  /*1ff0*/  USHF.L.U32 UR18, UR13, 0x6, URZ ;  /* 0x000000060d127899 */ /* 0x000fe400080006ff */
[----:B------:R-:W-:Y:S02]  /*2000*/  USEL UR8, URZ, 0x1, UP0 ;  /* 0x00000001ff087887 */ /* 0x000fe40008000000 */
[----:B------:R-:W-:-:S02]  /*2010*/  USEL UR5, UR5, URZ, UP0 ;  /* 0x000000ff05057287 */ /* 0x000fc40008000000 */
[----:B------:R-:W-:Y:S02]  /*2020*/  UIADD3 UR22, UP0, UPT, UR30, 0x180, URZ ;  /* 0x000001801e167890 */ /* 0x000fe4000ff1e0ff */
[----:B------:R-:W-:Y:S01]  /*2030*/  ULEA UR7, UR5, UR6, 0x3 ;  /* 0x0000000605077291 */ /* 0x000fe2000f8e18ff */
[----:B------:R-:W-:Y:S01]  /*2040*/  LOP3.LUT R12, R12, UR8, RZ, 0x3c, !PT ;  /* 0x000000080c0c7c12 */ /* 0x000fe2000f8e3cff */
[----:B------:R-:W-:Y:S02]  /*2050*/  ULOP3.LUT UR8, UR27, UR4, URZ, 0xfc, !UPT ;  /* 0x000000041b087292 */ /* 0x000fe4000f8efcff */
[----:B------:R-:W-:Y:S01]  /*2060*/  UIADD3 UR13, UPT, UPT, UR13, 0x1, URZ ;  /* 0x000000010d0d7890 */ /* 0x000fe2000fffe0ff */
[----:B-1----:R-:W-:Y:S01]  /*2070*/  SHF.L.U32 R0, R12, 0x1f, RZ ;  /* 0x0000001f0c007819 */ /* 0x002fe200000006ff */
[----:B------:R-:W-:Y:S02]  /*2080*/  UIADD3 UR14, UP1, UPT, UR30, 0x80, URZ ;  /* 0x000000801e0e7890 */ /* 0x000fe4000ff3e0ff */
[----:B------:R-:W-:Y:S01]  /*2090*/  UIADD3.X UR23, UPT, UPT, URZ, UR31, URZ, UP0, !UPT ;  /* 0x0000001fff177290 */ /* 0x000fe200087fe4ff */
[----:B------:R3:W4:Y:S01]  /*20a0*/  SYNCS.PHASECHK.TRANS64.TRYWAIT P0, [UR7+0x28], R0 ;  /* 0x00002800ff0075a7 */ /* 0x0007220008001107 */
[----:B------:R-:W-:-:S02]  /*20b0*/  ULOP3.LUT UR7, UR28, UR4, URZ, 0xfc, !UPT ;  /* 0x000000041c077292 */ /* 0x000fc4000f8efcff */
[----:B------:R-:W-:Y:S02]  /*20c0*/  ULEA UR8, UR8, UR6, 0x1 ;  /* 0x0000000608087291 */ /* 0x000fe4000f8e08ff */
[----:B------:R-:W-:Y:S02]  /*20d0*/  ULEA UR7, UR7, UR6, 0x1 ;  /* 0x0000000607077291 */ /* 0x000fe4000f8e08ff */
[----:B------:R-:W-:Y:S02]  /*20e0*/  UISETP.NE.AND UP0, UPT, UR13, UR29, UPT ;  /* 0x0000001d0d00728c */ /* 0x000fe4000bf05270 */
[----:B------:R-:W-:Y:S02]  /*20f0*/  UIADD3 UR16, UPT, UPT, UR7, 0x3400, URZ ;  /* 0x0000340007107890 */ /* 0x000fe4000fffe0ff */
[----:B------:R-:W-:Y:S02]  /*2100*/  UIADD3.X UR15, UPT, UPT, URZ, UR31, URZ, UP1, !UPT ;  /* 0x0000001fff0f7290 */ /* 0x000fe40008ffe4ff */
[----:B------:R-:W-:-:S02]  /*2110*/  UPRMT UR7, URZ, 0x5410, UR24 ;  /* 0x00005410ff077896 */ /* 0x000fc40008000018 */
[----:B------:R-:W-:Y:S02]  /*2120*/  UIADD3 UR8, UPT, UPT, UR8, 0xd400, URZ ;  /* 0x0000d40008087890 */ /* 0x000fe4000fffe0ff */
[----:B------:R-:W-:Y:S01]  /*2130*/  UPRMT UR4, URZ, 0x5410, UR21 ;  /* 0x00005410ff047896 */ /* 0x000fe20008000015 */
[----:B------:R-:W-:Y:S01]  /*2140*/  UMOV UR32, 0x0 ;  /* 0x0000000000207882 */ /* 0x000fe20000000000 */
[----:B------:R-:W-:Y:S01]  /*2150*/  UMOV UR33, 0x10000000 ;  /* 0x1000000000217882 */ /* 0x000fe20000000000 */
[----:B------:R-:W-:Y:S01]  /*2160*/  UMOV UR19, UR35 ;  /* 0x0000002300137c82 */ /* 0x000fe20008000000 */
[----:B------:R-:W-:Y:S01]  /*2170*/  UMOV UR20, UR36 ;  /* 0x0000002400147c82 */ /* 0x000fe20008000000 */
[----:B------:R-:W-:Y:S01]  /*2180*/  UMOV UR12, UR36 ;  /* 0x00000024000c7c82 */ /* 0x000fe20008000000 */
[----:B------:R-:W-:Y:S01]  /*2190*/  UMOV UR9, UR17 ;  /* 0x0000001100097c82 */ /* 0x000fe20008000000 */
[----:B------:R-:W-:Y:S01]  /*21a0*/  UMOV UR10, UR18 ;  /* 0x00000012000a7c82 */ /* 0x000fe20008000000 */
[----:B------:R-:W-:Y:S01]  /*21b0*/  UTMALDG.3D.MULTICAST [UR16], [UR14], UR7, desc[UR32] ;  /* 0x000020100e0073b4 */ /* 0x000fe20008011807 */
[----:B------:R1:W-:Y:S02]  /*21c0*/  UTMALDG.3D.MULTICAST [UR8], [UR22], UR4, desc[UR32] ;  /* 0x00002008160073b4 */ /* 0x0003e40008011804 */
[----:B-1----:R-:W-:Y:S01]  /*21d0*/  UMOV UR4, UR5 ;  /* 0x0000000500047c82 */ /* 0x002fe20008000000 */
[----:B---3--:R-:W-:Y:S05]  /*21e0*/  BRA.U UP0, `(.L_x_38) ;  /* 0xfffffffd00387547 */ /* 0x008fea000b83ffff */
.L_x_32:
[C---:B------:R-:W-:Y:S01]  /*21f0*/  LEA R3, R11.reuse, UR6, 0x3 ;  /* 0x000000060b037c11 */ /* 0x040fe2000f8e18ff */
[----:B------:R-:W-:Y:S01]  /*2200*/  NOP ;  /* 0x0000000000007918 */ /* 0x000fe20000000000 */
[----:B-1----:R-:W-:Y:S02]  /*2210*/  SHF.L.U32 R0, R10, 0x1f, RZ ;  /* 0x0000001f0a007819 */ /* 0x002fe400000006ff */
[----:B------:R-:W-:Y:S02]  /*2220*/  LEA R4, R11, UR6, 0x4 ;  /* 0x000000060b047c11 */ /* 0x000fe4000f8e20ff */
[----:B--2-4-:R-:W1:Y:S02]  /*2230*/  SYNCS.PHASECHK.TRANS64.TRYWAIT P0, [R3+URZ+0x90], R0 ;  /* 0x00009000030075a7 */ /* 0x014e6400080011ff */
[----:B-1----:R-:W-:Y:S05]  /*2240*/  @!P0 BRA `(.L_x_39) ;  /* 0x0000005400948947 */ /* 0x002fea0003800000 */
.L_x_126:
[----:B------:R-:W2:Y:S01]  /*2250*/  LDS.128 R4, [R4+0x120] ;  /* 0x0001200004047984 */ /* 0x000ea20000000c00 */
[----:B------:R-:W-:Y:S01]  /*2260*/  UISETP.GE.AND UP0, UPT, UR40, 0x1, UPT ;  /* 0x000000012800788c */ /* 0x000fe2000bf06270 */
[----:B------:R-:W-:Y:S01]  /*2270*/  @!PT LDS RZ, [RZ] ;  /* 0x00000000fffff984 */ /* 0x000fe20000000800 */
[----:B------:R-:W-:Y:S01]  /*2280*/  @!PT LDS RZ, [RZ] ;  /* 0x00000000fffff984 */ /* 0x000fe20000000800 */
[----:B------:R-:W-:Y:S01]  /*2290*/  @!PT LDS RZ, [RZ] ;  /* 0x00000000fffff984 */ /* 0x000fe20000000800 */
[----:B------:R-:W-:Y:S01]  /*22a0*/  @!PT LDS RZ, [RZ] ;  /* 0x00000000fffff984 */ /* 0x000fe20000000800 */
[----:B------:R3:W-:Y:S06]  /*22b0*/  MEMBAR.ALL.CTA ;  /* 0x0000000000007992 */ /* 0x0007ec0000008000 */
[----:B---3--:R-:W3:Y:S01]  /*22c0*/  FENCE.VIEW.ASYNC.S ;  /* 0x00000000000073c6 */ /* 0x008ee20000000000 */
[----:B--2---:R-:W-:-:S13]  /*22d0*/  LOP3.LUT P0, RZ, R6, 0x1, RZ, 0xc0, !PT ;  /* 0x0000000106ff7812 */ /* 0x004fda000780c0ff */
[----:B---3--:R-:W-:Y:S01]  /*22e0*/  VOTEU.ANY UP1, P0 ;  /* 0x0000000000ff7886 */ /* 0x008fe20000020100 */
[----:B------:R-:W-:-:S13]  /*22f0*/  PLOP3.LUT P0, PT, PT, PT, UP1, 0x80, 0x8 ;  /* 0x000000000008781c */ /* 0x000fda0003f0f018 */
[----:B-1----:R-:W-:Y:S02]  /*2300*/  @P0 LOP3.LUT R0, R5, 0xffff, RZ, 0xc0, !PT ;  /* 0x0000ffff05000812 */ /* 0x002fe400078ec0ff */
[----:B------:R-:W-:Y:S02]  /*2310*/  @P0 MOV R2, R4 ;  /* 0x0000000400020202 */ /* 0x000fe40000000f00 */
[----:B------:R-:W-:Y:S01]  /*2320*/  @P0 R2UR UR7, R0 ;  /* 0x00000000000702ca */ /* 0x000fe200000e0000 */
[----:B------:R-:W-:Y:S01]  /*2330*/  VIADD R0, R3, 0xa0 ;  /* 0x000000a003007836 */ /* 0x000fe20000000000 */
[----:B------:R-:W-:Y:S02]  /*2340*/  @P0 SHF.R.U32.HI R4, RZ, 0x10, R5 ;  /* 0x00000010ff040819 */ /* 0x000fe40000011605 */
[----:B------:R-:W-:Y:S02]  /*2350*/  @P0 R2UR UR8, R2 ;  /* 0x00000000020802ca */ /* 0x000fe400000e0000 */
[----:B------:R-:W-:-:S02]  /*2360*/  PRMT R0, RZ, 0x654, R0 ;  /* 0x00000654ff007816 */ /* 0x000fc40000000000 */
[----:B------:R-:W-:Y:S02]  /*2370*/  @P0 R2UR UR4, R4 ;  /* 0x00000000040402ca */ /* 0x000fe400000e0000 */
[----:B------:R1:W-:Y:S03]  /*2380*/  SYNCS.ARRIVE.TRANS64.RED.A1T0 RZ, [R0+URZ], RZ ;  /* 0x000000ff00ff79a7 */ /* 0x0003e600081004ff */
[----:B------:R-:W-:-:S04]  /*2390*/  @UP1 UMOV UR37, UR7 ;  /* 0x0000000700251c82 */ /* 0x000fc80008000000 */
[----:B------:R-:W-:-:S04]  /*23a0*/  @UP1 UMOV UR38, UR8 ;  /* 0x0000000800261c82 */ /* 0x000fc80008000000 */
[----:B------:R-:W-:Y:S01]  /*23b0*/  @UP1 UMOV UR36, UR4 ;  /* 0x0000000400241c82 */ /* 0x000fe20008000000 */
[----:B------:R-:W-:Y:S05]  /*23c0*/  BRA.U !UP0, `(.L_x_40) ;  /* 0x0000000108d47547 */ /* 0x000fea000b800000 */
[----:B------:R-:W2:Y:S01]  /*23d0*/  LDCU.128 UR12, c[0x0][0xb10] ;  /* 0x00016200ff0c77ac */ /* 0x000ea20008000c00 */
[----:B------:R-:W3:Y:S01]  /*23e0*/  LDCU UR29, c[0x0][0xb20] ;  /* 0x00016400ff1d77ac */ /* 0x000ee20008000800 */
[----:B------:R-:W4:Y:S01]  /*23f0*/  LDCU UR20, c[0x0][0xb0c] ;  /* 0x00016180ff1477ac */ /* 0x000f220008000800 */
[----:B------:R-:W1:Y:S01]  /*2400*/  LDCU.64 UR10, c[0x0][0xb28] ;  /* 0x00016500ff0a77ac */ /* 0x000e620008000a00 */
[----:B------:R-:W-:Y:S02]  /*2410*/  UISETP.NE.AND UP3, UPT, UR40, 0x1, UPT ;  /* 0x000000012800788c */ /* 0x000fe4000bf65270 */
[----:B--2---:R-:W-:Y:S02]  /*2420*/  UIMAD.WIDE.U32 UR16, UR39, UR15, URZ ;  /* 0x0000000f271072a5 */ /* 0x004fe4000f8e00ff */
[----:B------:R-:W-:Y:S02]  /*2430*/  UIMAD.WIDE.U32 UR8, UR41, UR12, URZ ;  /* 0x0000000c290872a5 */ /* 0x000fe4000f8e00ff */
[----:B------:R-:W-:-:S02]  /*2440*/  UISETP.NE.AND UP0, UPT, UR14, 0x1, UPT ;  /* 0x000000010e00788c */ /* 0x000fc4000bf05270 */
[----:B------:R-:W-:Y:S01]  /*2450*/  UIMAD.WIDE.U32 UR22, UR37, UR15, URZ ;  /* 0x0000000f251672a5 */ /* 0x000fe2000f8e00ff */
[----:B------:R-:W-:Y:S02]  /*2460*/  UMOV UR16, UR17 ;  /* 0x0000001100107c82 */ /* 0x000fe40008000000 */
[----:B------:R-:W-:Y:S01]  /*2470*/  UMOV UR8, UR9 ;  /* 0x0000000900087c82 */ /* 0x000fe20008000000 */
[----:B---3--:R-:W-:Y:S02]  /*2480*/  USHF.R.U32.HI UR16, URZ, UR29, UR16 ;  /* 0x0000001dff107299 */ /* 0x008fe40008011610 */
[----:B----4-:R-:W-:Y:S02]  /*2490*/  UISETP.NE.AND UP2, UPT, UR20, 0x1, UPT ;  /* 0x000000011400788c */ /* 0x010fe4000bf45270 */
[----:B------:R-:W-:Y:S02]  /*24a0*/  USHF.R.U32.HI UR8, URZ, UR13, UR8 ;  /* 0x0000000dff087299 */ /* 0x000fe40008011608 */
[----:B------:R-:W-:-:S02]  /*24b0*/  USEL UR7, UR39, UR16, !UP0 ;  /* 0x0000001027077287 */ /* 0x000fc4000c000000 */
[----:B------:R-:W-:Y:S02]  /*24c0*/  USEL UR8, UR41, UR8, !UP2 ;  /* 0x0000000829087287 */ /* 0x000fe4000d000000 */
[----:B-1----:R-:W-:Y:S01]  /*24d0*/  UIMAD.WIDE.U32 UR16, UR7, UR10, URZ ;  /* 0x0000000a071072a5 */ /* 0x002fe2000f8e00ff */
[----:B------:R-:W-:Y:S01]  /*24e0*/  UMOV UR4, UR23 ;  /* 0x0000001700047c82 */ /* 0x000fe20008000000 */
[----:B------:R-:W-:Y:S02]  /*24f0*/  UIMAD.WIDE.U32 UR18, UR38, UR12, URZ ;  /* 0x0000000c261272a5 */ /* 0x000fe4000f8e00ff */
[----:B------:R-:W-:-:S03]  /*2500*/  UIMAD.WIDE.U32 UR22, UR8, UR10, URZ ;  /* 0x0000000a081672a5 */ /* 0x000fc6000f8e00ff */
[----:B------:R-:W-:Y:S01]  /*2510*/  UMOV UR16, UR17 ;  /* 0x0000001100107c82 */ /* 0x000fe20008000000 */
[----:B------:R-:W-:Y:S02]  /*2520*/  USHF.R.U32.HI UR4, URZ, UR29, UR4 ;  /* 0x0000001dff047299 */ /* 0x000fe40008011604 */
[----:B------:R-:W-:Y:S01]  /*2530*/  @UP3 USHF.R.U32.HI UR7, URZ, UR11, UR16 ;  /* 0x0000000bff073299 */ /* 0x000fe20008011610 */
[----:B------:R-:W-:Y:S01]  /*2540*/  UMOV UR18, UR19 ;  /* 0x0000001300127c82 */ /* 0x000fe20008000000 */
[----:B------:R-:W-:Y:S01]  /*2550*/  UMOV UR22, UR23 ;  /* 0x0000001700167c82 */ /* 0x000fe20008000000 */
[----:B------:R-:W-:Y:S02]  /*2560*/  USHF.R.U32.HI UR13, URZ, UR13, UR18 ;  /* 0x0000000dff0d7299 */ /* 0x000fe40008011612 */
[----:B------:R-:W-:Y:S02]  /*2570*/  USEL UR4, UR37, UR4, !UP0 ;  /* 0x0000000425047287 */ /* 0x000fe4000c000000 */
[----:B------:R-:W-:-:S02]  /*2580*/  @UP3 USHF.R.U32.HI UR8, URZ, UR11, UR22 ;  /* 0x0000000bff083299 */ /* 0x000fc40008011616 */
[----:B------:R-:W-:Y:S02]  /*2590*/  UIMAD UR9, UR40, UR7, URZ ;  /* 0x00000007280972a4 */ /* 0x000fe4000f8e02ff */
[----:B------:R-:W-:Y:S02]  /*25a0*/  USEL UR7, UR38, UR13, !UP2 ;  /* 0x0000000d26077287 */ /* 0x000fe4000d000000 */
[----:B------:R-:W-:Y:S02]  /*25b0*/  UIMAD UR12, UR40, UR8, URZ ;  /* 0x00000008280c72a4 */ /* 0x000fe4000f8e02ff */
[----:B------:R-:W-:Y:S02]  /*25c0*/  UISETP.GE.AND UP0, UPT, UR4, UR9, UPT ;  /* 0x000000090400728c */ /* 0x000fe4000bf06270 */
[----:B------:R-:W-:Y:S02]  /*25d0*/  UIMAD.WIDE.U32 UR16, UR4, UR10, URZ ;  /* 0x0000000a041072a5 */ /* 0x000fe4000f8e00ff */
[----:B------:R-:W-:-:S02]  /*25e0*/  UISETP.GE.OR UP0, UPT, UR7, UR12, UP0 ;  /* 0x0000000c0700728c */ /* 0x000fc40008706670 */
        /* <DEDUP_REMOVED lines=19> */
.L_x_40:
[----:B------:R-:W2:Y:S02]  /*2720*/  LDCU UR4, c[0x0][0xb30] ;  /* 0x00016600ff0477ac */ /* 0x000ea40008000800 */
[----:B--2---:R-:W-:-:S09]  /*2730*/  UISETP.NE.AND UP0, UPT, UR4, 0x1, UPT ;  /* 0x000000010400788c */ /* 0x004fd2000bf05270 */
[----:B------:R-:W-:Y:S05]  /*2740*/  BRA.U UP0, `(.L_x_41) ;  /* 0x0000000100447547 */ /* 0x000fea000b800000 */
        /* <DEDUP_REMOVED lines=17> */
.L_x_41:
[----:B------:R-:W-:Y:S01]  /*2860*/  VIADD R11, R11, 0x1 ;  /* 0x000000010b0b7836 */ /* 0x000fe20000000000 */
[----:B------:R-:W-:Y:S02]  /*2870*/  R2UR UR7, R48 ;  /* 0x00000000300772ca */ /* 0x000fe400000e0000 */
[----:B------:R-:W-:Y:S02]  /*2880*/  R2UR UR4, R47 ;  /* 0x000000002f0472ca */ /* 0x000fe400000e0000 */
[C---:B------:R-:W-:Y:S02]  /*2890*/  ISETP.NE.AND P0, PT, R11.reuse, 0x2, PT ;  /* 0x000000020b00780c */ /* 0x040fe40003f05270 */
[----:B------:R-:W-:Y:S02]  /*28a0*/  PLOP3.LUT P1, PT, PT, PT, PT, 0x80, 0x8 ;  /* 0x000000000008781c */ /* 0x000fe40003f2f070 */
[----:B-1----:R-:W-:Y:S02]  /*28b0*/  SEL R0, RZ, 0x1, P0 ;  /* 0x00000001ff007807 */ /* 0x002fe40000000000 */
[----:B------:R-:W-:-:S02]  /*28c0*/  SEL R11, R11, RZ, P0 ;  /* 0x000000ff0b0b7207 */ /* 0x000fc40000000000 */
[----:B------:R-:W-:Y:S01]  /*28d0*/  LOP3.LUT R10, R10, R0, RZ, 0x3c, !PT ;  /* 0x000000000a0a7212 */ /* 0x000fe200078e3cff */
[----:B------:R-:W-:Y:S02]  /*28e0*/  UIADD3 UR29, UPT, UPT, UR38, UR7, URZ ;  /* 0x00000007261d7290 */ /* 0x000fe4000fffe0ff */
[----:B------:R-:W-:Y:S01]  /*28f0*/  UIADD3 UR32, UPT, UPT, UR37, UR4, URZ ;  /* 0x0000000425207290 */ /* 0x000fe2000fffe0ff */
[----:B------:R-:W-:Y:S11]  /*2900*/  BRA.U UP1, `(.L_x_42) ;  /* 0xfffffff101187547 */ /* 0x000ff6000b83ffff */
[----:B------:R-:W-:Y:S01]  /*2910*/  UIADD3 UR7, UPT, UPT, UR6, 0x28, URZ ;  /* 0x0000002806077890 */ /* 0x000fe2000fffe0ff */
[----:B------:R-:W-:-:S03]  /*2920*/  SHF.L.U32 R2, R12, 0x1f, RZ ;  /* 0x0000001f0c027819 */ /* 0x000fc600000006ff */
[----:B------:R-:W-:-:S09]  /*2930*/  ULEA UR4, UR5, UR7, 0x3 ;  /* 0x0000000705047291 */ /* 0x000fd2000f8e18ff */
[----:B------:R-:W1:Y:S02]  /*2940*/  SYNCS.PHASECHK.TRANS64.TRYWAIT P0, [UR4], R2 ;  /* 0x00000002ff0075a7 */ /* 0x000e640008001104 */
[----:B-1----:R-:W-:Y:S05]  /*2950*/  @!P0 BRA `(.L_x_43) ;  /* 0x0000004c00e48947 */ /* 0x002fea0003800000 */
.L_x_128:
[----:B------:R-:W-:-:S04]  /*2960*/  UIADD3 UR4, UPT, UPT, UR5, 0x1, URZ ;  /* 0x0000000105047890 */ /* 0x000fc8000fffe0ff */
[----:B------:R-:W-:-:S04]  /*2970*/  UISETP.NE.AND UP0, UPT, UR4, 0x5, UPT ;  /* 0x000000050400788c */ /* 0x000fc8000bf05270 */
[----:B------:R-:W-:Y:S02]  /*2980*/  USEL UR6, URZ, 0x1, UP0 ;  /* 0x00000001ff067887 */ /* 0x000fe40008000000 */
[----:B------:R-:W-:-:S04]  /*2990*/  USEL UR4, UR4, URZ, UP0 ;  /* 0x000000ff04047287 */ /* 0x000fc80008000000 */
[----:B------:R-:W-:Y:S01]  /*29a0*/  ULEA UR5, UR4, UR7, 0x3 ;  /* 0x0000000704057291 */ /* 0x000fe2000f8e18ff */
[----:B-1----:R-:W-:-:S04]  /*29b0*/  LOP3.LUT R2, R12, UR6, RZ, 0x3c, !PT ;  /* 0x000000060c027c12 */ /* 0x002fc8000f8e3cff */
[----:B------:R-:W-:-:S04]  /*29c0*/  SHF.L.U32 R3, R2, 0x1f, RZ ;  /* 0x0000001f02037819 */ /* 0x000fc800000006ff */
[----:B------:R-:W1:Y:S02]  /*29d0*/  SYNCS.PHASECHK.TRANS64.TRYWAIT P0, [UR5], R3 ;  /* 0x00000003ff0075a7 */ /* 0x000e640008001105 */
[----:B-1----:R-:W-:Y:S05]  /*29e0*/  @!P0 BRA `(.L_x_44) ;  /* 0x0000004c00d88947 */ /* 0x002fea0003800000 */
.L_x_130:
[----:B------:R-:W-:-:S04]  /*29f0*/  UIADD3 UR4, UPT, UPT, UR4, 0x1, URZ ;  /* 0x0000000104047890 */ /* 0x000fc8000fffe0ff */
[----:B------:R-:W-:-:S04]  /*2a00*/  UISETP.NE.AND UP0, UPT, UR4, 0x5, UPT ;  /* 0x000000050400788c */ /* 0x000fc8000bf05270 */
[----:B------:R-:W-:Y:S02]  /*2a10*/  USEL UR6, URZ, 0x1, UP0 ;  /* 0x00000001ff067887 */ /* 0x000fe40008000000 */
[----:B------:R-:W-:-:S04]  /*2a20*/  USEL UR4, UR4, URZ, UP0 ;  /* 0x000000ff04047287 */ /* 0x000fc80008000000 */
[----:B------:R-:W-:Y:S01]  /*2a30*/  ULEA UR5, UR4, UR7, 0x3 ;  /* 0x0000000704057291 */ /* 0x000fe2000f8e18ff */
[----:B------:R-:W-:-:S04]  /*2a40*/  LOP3.LUT R2, R2, UR6, RZ, 0x3c, !PT ;  /* 0x0000000602027c12 */ /* 0x000fc8000f8e3cff */
[----:B-1----:R-:W-:-:S04]  /*2a50*/  SHF.L.U32 R3, R2, 0x1f, RZ ;  /* 0x0000001f02037819 */ /* 0x002fc800000006ff */
[----:B------:R-:W1:Y:S02]  /*2a60*/  SYNCS.PHASECHK.TRANS64.TRYWAIT P0, [UR5], R3 ;  /* 0x00000003ff0075a7 */ /* 0x000e640008001105 */
[----:B-1----:R-:W-:Y:S05]  /*2a70*/  @!P0 BRA `(.L_x_45) ;  /* 0x0000004c00cc8947 */ /* 0x002fea0003800000 */
.L_x_132:
        /* <DEDUP_REMOVED lines=9> */
.L_x_134:
[----:B------:R-:W-:-:S04]  /*2b10*/  UIADD3 UR4, UPT, UPT, UR4, 0x1, URZ ;  /* 0x0000000104047890 */ /* 0x000fc8000fffe0ff */
[----:B------:R-:W-:-:S04]  /*2b20*/  UISETP.NE.AND UP0, UPT, UR4, 0x5, UPT ;  /* 0x000000050400788c */ /* 0x000fc8000bf05270 */
[----:B------:R-:W-:Y:S02]  /*2b30*/  USEL UR5, URZ, 0x1, UP0 ;  /* 0x00000001ff057887 */ /* 0x000fe40008000000 */
[----:B------:R-:W-:-:S04]  /*2b40*/  USEL UR4, UR4, URZ, UP0 ;  /* 0x000000ff04047287 */ /* 0x000fc80008000000 */
[----:B------:R-:W-:Y:S01]  /*2b50*/  ULEA UR4, UR4, UR7, 0x3 ;  /* 0x0000000704047291 */ /* 0x000fe2000f8e18ff */
[----:B------:R-:W-:-:S04]  /*2b60*/  LOP3.LUT R2, R2, UR5, RZ, 0x3c, !PT ;  /* 0x0000000502027c12 */ /* 0x000fc8000f8e3cff */
[----:B------:R-:W-:Y:S01]  /*2b70*/  SHF.L.U32 R2, R2, 0x1f, RZ ;  /* 0x0000001f02027819 */ /* 0x000fe200000006ff */
[----:B-1----:R-:W-:-:S07]  /*2b80*/  IMAD.U32 R0, RZ, RZ, UR4 ;  /* 0x00000004ff007e24 */ /* 0x002fce000f8e00ff */
.L_x_47:
[----:B-1----:R1:W2:Y:S02]  /*2b90*/  SYNCS.PHASECHK.TRANS64.TRYWAIT P0, [R0+URZ], R2 ;  /* 0x00000002000075a7 */ /* 0x0022a400080011ff */
[----:B--2---:R-:W-:Y:S05]  /*2ba0*/  @!P0 NANOSLEEP.SYNCS 0x989680 ;  /* 0x009896800000895d */ /* 0x004fea0003900000 */
[----:B------:R-:W2:Y:S02]  /*2bb0*/  @!P0 SYNCS.PHASECHK.TRANS64 P0, [R0+URZ], R2 ;  /* 0x00000002000085a7 */ /* 0x000ea400080010ff */
[----:B--2---:R-:W-:Y:S05]  /*2bc0*/  @P0 EXIT ;  /* 0x000000000000094d */ /* 0x004fea0003800000 */
[----:B------:R-:W-:Y:S05]  /*2bd0*/  BRA `(.L_x_47) ;  /* 0xfffffffc00ec7947 */ /* 0x000fea000383ffff */
.L_x_22:
[----:B------:R-:W-:-:S04]  /*2be0*/  UISETP.NE.AND UP0, UPT, UR54, URZ, UPT ;  /* 0x000000ff3600728c */ /* 0x000fc8000bf05270 */
[----:B------:R-:W-:-:S09]  /*2bf0*/  UISETP.NE.OR UP0, UPT, UR22, 0x1, UP0 ;  /* 0x000000011600788c */ /* 0x000fd20008705670 */
[----:B------:R-:W-:Y:S05]  /*2c00*/  BRA.U UP0, `(.L_x_48) ;  /* 0x0000000500487547 */ /* 0x000fea000b800000 */
[----:B------:R-:W-:Y:S01]  /*2c10*/  ISETP.GE.U32.AND P2, PT, R0, 0x4, PT ;  /* 0x000000040000780c */ /* 0x000fe20003f46070 */
[----:B------:R-:W-:Y:S01]  /*2c20*/  IMAD.MOV.U32 R12, RZ, RZ, 0x1 ;  /* 0x00000001ff0c7424 */ /* 0x000fe200078e00ff */
[----:B------:R-:W-:Y:S02]  /*2c30*/  CS2R R10, SRZ ;  /* 0x00000000000a7805 */ /* 0x000fe4000001ff00 */
[----:B------:R-:W-:Y:S01]  /*2c40*/  CS2R R8, SRZ ;  /* 0x0000000000087805 */ /* 0x000fe2000001ff00 */
[----:B------:R-:W-:Y:S01]  /*2c50*/  UMOV UR6, 0x400 ;  /* 0x0000040000067882 */ /* 0x000fe20000000000 */
[----:B------:R-:W-:Y:S01]  /*2c60*/  UMOV UR5, URZ ;  /* 0x000000ff00057c82 */ /* 0x000fe20008000000 */
[----:B------:R-:W-:-:S12]  /*2c70*/  ULEA UR6, UR54, UR6, 0x18 ;  /* 0x0000000636067291 */ /* 0x000fd8000f8ec0ff */
.L_x_52:
[----:B------:R-:W-:Y:S02]  /*2c80*/  LEA R2, R8, UR6, 0x3 ;  /* 0x0000000608027c11 */ /* 0x000fe4000f8e18ff */
[----:B------:R-:W-:-:S03]  /*2c90*/  SHF.L.U32 R4, R9, 0x1f, RZ ;  /* 0x0000001f09047819 */ /* 0x000fc600000006ff */
[----:B------:R-:W-:Y:S01]  /*2ca0*/  VIADD R5, R2, 0x100 ;  /* 0x0000010002057836 */ /* 0x000fe20000000000 */
[----:B------:R-:W2:Y:S02]  /*2cb0*/  SYNCS.PHASECHK.TRANS64.TRYWAIT P0, [R2+URZ+0xf0], R4 ;  /* 0x0000f004020075a7 */ /* 0x000ea400080011ff */
[----:B--2---:R-:W-:Y:S05]  /*2cc0*/  @!P0 BRA `(.L_x_49) ;  /* 0x0000004c00688947 */ /* 0x004fea0003800000 */
.L_x_135:
[----:B------:R-:W-:Y:S01]  /*2cd0*/  ULEA UR4, UR5, UR6, 0x3 ;  /* 0x0000000605047291 */ /* 0x000fe2000f8e18ff */
[----:B--2---:R-:W-:Y:S01]  /*2ce0*/  PRMT R2, RZ, 0x654, R5 ;  /* 0x00000654ff027816 */ /* 0x004fe20000000005 */
[----:B------:R-:W-:Y:S01]  /*2cf0*/  @!P2 IMAD.MOV.U32 R4, RZ, RZ, 0x10 ;  /* 0x00000010ff04a424 */ /* 0x000fe200078e00ff */
[----:B------:R-:W-:Y:S01]  /*2d00*/  SHF.L.U32 R5, R12, 0x1f, RZ ;  /* 0x0000001f0c057819 */ /* 0x000fe200000006ff */
[----:B------:R-:W-:Y:S01]  /*2d10*/  UIADD3 UR7, UPT, UPT, UR4, 0x90, URZ ;  /* 0x0000009004077890 */ /* 0x000fe2000fffe0ff */
[----:B------:R2:W-:Y:S05]  /*2d20*/  SYNCS.ARRIVE.TRANS64.RED.A1T0 RZ, [R2+URZ], RZ ;  /* 0x000000ff02ff79a7 */ /* 0x0005ea00081004ff */
[----:B------:R-:W-:Y:S01]  /*2d30*/  IMAD.U32 R6, RZ, RZ, UR7 ;  /* 0x00000007ff067e24 */ /* 0x000fe2000f8e00ff */
[----:B------:R-:W3:Y:S04]  /*2d40*/  SYNCS.PHASECHK.TRANS64.TRYWAIT P0, [UR4+0xa0], R5 ;  /* 0x0000a005ff0075a7 */ /* 0x000ee80008001104 */
[----:B------:R-:W-:Y:S01]  /*2d50*/  PRMT R6, R0, 0x654, R6 ;  /* 0x0000065400067816 */ /* 0x000fe20000000006 */
[----:B--23--:R-:W-:Y:S06]  /*2d60*/  @!P0 BRA `(.L_x_50) ;  /* 0x0000004c00548947 */ /* 0x00cfec0003800000 */
.L_x_137:
[----:B------:R-:W-:Y:S01]  /*2d70*/  ULEA UR8, UR5, UR6, 0x4 ;  /* 0x0000000605087291 */ /* 0x000fe2000f8e20ff */
[----:B------:R-:W-:Y:S01]  /*2d80*/  SEL R3, R6, R3, !P2 ;  /* 0x0000000306037207 */ /* 0x000fe20005000000 */
[----:B------:R-:W-:Y:S01]  /*2d90*/  UIADD3 UR9, UPT, UPT, UR4, 0x90, URZ ;  /* 0x0000009004097890 */ /* 0x000fe2000fffe0ff */
[----:B--2---:R-:W-:Y:S01]  /*2da0*/  LEA R2, R11, UR6, 0x3 ;  /* 0x000000060b027c11 */ /* 0x004fe2000f8e18ff */
[----:B------:R-:W-:Y:S01]  /*2db0*/  UIADD3 UR8, UPT, UPT, UR8, 0x120, URZ ;  /* 0x0000012008087890 */ /* 0x000fe2000fffe0ff */
[----:B------:R2:W-:Y:S01]  /*2dc0*/  @!P2 SYNCS.ARRIVE.TRANS64.RED RZ, [R3+URZ], R4 ;  /* 0x0000000403ffa9a7 */ /* 0x0005e200080004ff */
[----:B------:R-:W-:Y:S01]  /*2dd0*/  UIADD3 UR4, UPT, UPT, UR5, 0x1, URZ ;  /* 0x0000000105047890 */ /* 0x000fe2000fffe0ff */
[----:B------:R-:W-:-:S03]  /*2de0*/  VIADD R8, R8, 0x1 ;  /* 0x0000000108087836 */ /* 0x000fc60000000000 */
[----:B------:R-:W-:Y:S02]  /*2df0*/  UISETP.NE.AND UP0, UPT, UR4, 0x2, UPT ;  /* 0x000000020400788c */ /* 0x000fe4000bf05270 */
[----:B------:R-:W-:Y:S01]  /*2e00*/  ISETP.NE.AND P0, PT, R8, 0x2, PT ;  /* 0x000000020800780c */ /* 0x000fe20003f05270 */
[----:B------:R-:W-:Y:S06]  /*2e10*/  UGETNEXTWORKID.BROADCAST [UR8], [UR9] ;  /* 0x00000000080073ca */ /* 0x000fec0008000100 */
[----:B------:R-:W-:Y:S02]  /*2e20*/  USEL UR7, URZ, 0x1, UP0 ;  /* 0x00000001ff077887 */ /* 0x000fe40008000000 */
[----:B------:R-:W-:-:S04]  /*2e30*/  USEL UR5, UR4, URZ, UP0 ;  /* 0x000000ff04057287 */ /* 0x000fc80008000000 */
[----:B------:R-:W-:Y:S02]  /*2e40*/  LOP3.LUT R12, R12, UR7, RZ, 0x3c, !PT ;  /* 0x000000070c0c7c12 */ /* 0x000fe4000f8e3cff */
[----:B--2---:R-:W-:-:S04]  /*2e50*/  SHF.L.U32 R4, R10, 0x1f, RZ ;  /* 0x0000001f0a047819 */ /* 0x004fc800000006ff */
[----:B------:R-:W2:Y:S02]  /*2e60*/  SYNCS.PHASECHK.TRANS64.TRYWAIT P1, [R2+URZ+0x90], R4 ;  /* 0x00009004020075a7 */ /* 0x000ea400080211ff */
[----:B--2---:R-:W-:Y:S05]  /*2e70*/  @!P1 BRA `(.L_x_51) ;  /* 0x0000004c00289947 */ /* 0x004fea0003800000 */
.L_x_138:
[C---:B--2---:R-:W-:Y:S01]  /*2e80*/  LEA R4, R11.reuse, UR6, 0x4 ;  /* 0x000000060b047c11 */ /* 0x044fe2000f8e20ff */
[----:B------:R-:W-:Y:S01]  /*2e90*/  VIADD R2, R2, 0xa0 ;  /* 0x000000a002027836 */ /* 0x000fe20000000000 */
[----:B------:R-:W-:Y:S01]  /*2ea0*/  SEL R8, R8, RZ, P0 ;  /* 0x000000ff08087207 */ /* 0x000fe20000000000 */
[----:B------:R-:W-:-:S03]  /*2eb0*/  VIADD R11, R11, 0x1 ;  /* 0x000000010b0b7836 */ /* 0x000fc60000000000 */
[----:B------:R-:W2:Y:S01]  /*2ec0*/  LDS.128 R4, [R4+0x120] ;  /* 0x0001200004047984 */ /* 0x000ea20000000c00 */
[----:B------:R-:W-:Y:S02]  /*2ed0*/  PRMT R2, RZ, 0x654, R2 ;  /* 0x00000654ff027816 */ /* 0x000fe40000000002 */
[C---:B------:R-:W-:Y:S01]  /*2ee0*/  ISETP.NE.AND P1, PT, R11.reuse, 0x2, PT ;  /* 0x000000020b00780c */ /* 0x040fe20003f25270 */
[----:B------:R-:W-:Y:S01]  /*2ef0*/  @!PT LDS RZ, [RZ] ;  /* 0x00000000fffff984 */ /* 0x000fe20000000800 */
[----:B------:R-:W-:Y:S01]  /*2f00*/  @!PT LDS RZ, [RZ] ;  /* 0x00000000fffff984 */ /* 0x000fe20000000800 */
[----:B------:R-:W-:Y:S01]  /*2f10*/  @!PT LDS RZ, [RZ] ;  /* 0x00000000fffff984 */ /* 0x000fe20000000800 */
[----:B------:R-:W-:Y:S01]  /*2f20*/  @!PT LDS RZ, [RZ] ;  /* 0x00000000fffff984 */ /* 0x000fe20000000800 */
[----:B------:R3:W-:Y:S06]  /*2f30*/  MEMBAR.ALL.CTA ;  /* 0x0000000000007992 */ /* 0x0007ec0000008000 */
[----:B---3--:R-:W3:Y:S01]  /*2f40*/  FENCE.VIEW.ASYNC.S ;  /* 0x00000000000073c6 */ /* 0x008ee20000000000 */
[----:B------:R-:W-:Y:S01]  /*2f50*/  SEL R11, R11, RZ, P1 ;  /* 0x000000ff0b0b7207 */ /* 0x000fe20000800000 */
[----:B---3--:R3:W-:Y:S01]  /*2f60*/  SYNCS.ARRIVE.TRANS64.RED.A1T0 RZ, [R2+URZ], RZ ;  /* 0x000000ff02ff79a7 */ /* 0x0087e200081004ff */
[----:B--2---:R-:W-:-:S02]  /*2f70*/  LOP3.LUT P3, RZ, R6, 0x1, RZ, 0xc0, !PT ;  /* 0x0000000106ff7812 */ /* 0x004fc4000786c0ff */
[----:B------:R-:W-:-:S04]  /*2f80*/  SEL R4, RZ, 0x1, P1 ;  /* 0x00000001ff047807 */ /* 0x000fc80000800000 */
[----:B------:R-:W-:Y:S02]  /*2f90*/  LOP3.LUT R10, R10, R4, RZ, 0x3c, !PT ;  /* 0x000000040a0a7212 */ /* 0x000fe400078e3cff */
[----:B---3--:R-:W-:-:S04]  /*2fa0*/  SEL R2, RZ, 0x1, P0 ;  /* 0x00000001ff027807 */ /* 0x008fc80000000000 */
[----:B------:R-:W-:Y:S01]  /*2fb0*/  LOP3.LUT R9, R9, R2, RZ, 0x3c, !PT ;  /* 0x0000000209097212 */ /* 0x000fe200078e3cff */
[----:B------:R-:W-:Y:S06]  /*2fc0*/  @P3 BRA `(.L_x_52) ;  /* 0xfffffffc002c3947 */ /* 0x000fec000383ffff */
[----:B------:R-:W-:Y:S01]  /*2fd0*/  ULEA UR4, UR5, UR6, 0x3 ;  /* 0x0000000605047291 */ /* 0x000fe2000f8e18ff */
[----:B------:R-:W-:-:S08]  /*2fe0*/  SHF.L.U32 R2, R12, 0x1f, RZ ;  /* 0x0000001f0c027819 */ /* 0x000fd000000006ff */
[----:B------:R-:W2:Y:S02]  /*2ff0*/  SYNCS.PHASECHK.TRANS64 P0, [UR4+0xa0], R2 ;  /* 0x0000a002ff0075a7 */ /* 0x000ea40008001004 */
[----:B--2---:R-:W-:Y:S05]  /*3000*/  @P0 BRA `(.L_x_53) ;  /* 0x0000000000080947 */ /* 0x004fea0003800000 */
[----:B------:R-:W2:Y:S02]  /*3010*/  SYNCS.PHASECHK.TRANS64.TRYWAIT P0, [UR4+0xa0], R2 ;  /* 0x0000a002ff0075a7 */ /* 0x000ea40008001104 */
[----:B--2---:R-:W-:Y:S05]  /*3020*/  @!P0 BRA `(.L_x_54) ;  /* 0x0000004800d08947 */ /* 0x004fea0003800000 */
.L_x_53:
[----:B------:R-:W-:-:S04]  /*3030*/  UIADD3 UR7, UPT, UPT, UR5, 0x1, URZ ;  /* 0x0000000105077890 */ /* 0x000fc8000fffe0ff */
[----:B------:R-:W-:-:S04]  /*3040*/  UISETP.NE.AND UP0, UPT, UR7, 0x2, UPT ;  /* 0x000000020700788c */ /* 0x000fc8000bf05270 */
[----:B------:R-:W-:Y:S02]  /*3050*/  USEL UR8, URZ, 0x1, UP0 ;  /* 0x00000001ff087887 */ /* 0x000fe40008000000 */
[----:B------:R-:W-:-:S04]  /*3060*/  USEL UR7, UR7, URZ, UP0 ;  /* 0x000000ff07077287 */ /* 0x000fc80008000000 */
[----:B------:R-:W-:Y:S01]  /*3070*/  ULEA UR7, UR7, UR6, 0x3 ;  /* 0x0000000607077291 */ /* 0x000fe2000f8e18ff */
[----:B--2---:R-:W-:-:S04]  /*3080*/  LOP3.LUT R2, R12, UR8, RZ, 0x3c, !PT ;  /* 0x000000080c027c12 */ /* 0x004fc8000f8e3cff */
[----:B------:R-:W-:-:S04]  /*3090*/  SHF.L.U32 R0, R2, 0x1f, RZ ;  /* 0x0000001f02007819 */ /* 0x000fc800000006ff */
[----:B------:R-:W2:Y:S02]  /*30a0*/  SYNCS.PHASECHK.TRANS64 P0, [UR7+0xa0], R0 ;  /* 0x0000a000ff0075a7 */ /* 0x000ea40008001007 */
[----:B-12---:R-:W-:Y:S05]  /*30b0*/  @P0 EXIT ;  /* 0x000000000000094d */ /* 0x006fea0003800000 */
[----:B------:R-:W-:Y:S02]  /*30c0*/  SHF.L.U32 R2, R2, 0x1f, RZ ;  /* 0x0000001f02027819 */ /* 0x000fe400000006ff */
[----:B------:R-:W-:-:S07]  /*30d0*/  MOV R0, UR7 ;  /* 0x0000000700007c02 */ /* 0x000fce0008000f00 */
.L_x_55:
[----:B-1----:R1:W2:Y:S02]  /*30e0*/  SYNCS.PHASECHK.TRANS64.TRYWAIT P0, [R0+URZ+0xa0], R2 ;  /* 0x0000a002000075a7 */ /* 0x0022a400080011ff */
[----:B--2---:R-:W-:Y:S05]  /*30f0*/  @!P0 NANOSLEEP.SYNCS 0x989680 ;  /* 0x009896800000895d */ /* 0x004fea0003900000 */
[----:B------:R-:W2:Y:S02]  /*3100*/  @!P0 SYNCS.PHASECHK.TRANS64 P0, [R0+URZ+0xa0], R2 ;  /* 0x0000a002000085a7 */ /* 0x000ea400080010ff */
[----:B--2---:R-:W-:Y:S05]  /*3110*/  @P0 EXIT ;  /* 0x000000000000094d */ /* 0x004fea0003800000 */
[----:B------:R-:W-:Y:S05]  /*3120*/  BRA `(.L_x_55) ;  /* 0xfffffffc00ec7947 */ /* 0x000fea000383ffff */
.L_x_48:
[----:B------:R-:W-:Y:S05]  /*3130*/  BRA.U UP4, `(.L_x_56) ;  /* 0x0000000d04d47547 */ /* 0x000fea000b800000 */
[----:B------:R-:W-:Y:S01]  /*3140*/  UMOV UR4, 0x40 ;  /* 0x0000004000047882 */ /* 0x000fe20000000000 */
[----:B------:R-:W-:Y:S01]  /*3150*/  NOP ;  /* 0x0000000000007918 */ /* 0x000fe20000000000 */
[----:B------:R-:W-:Y:S01]  /*3160*/  ULEA UR5, UR54, UR4, 0x18 ;  /* 0x0000000436057291 */ /* 0x000fe2000f8ec0ff */
[----:B------:R-:W-:Y:S02]  /*3170*/  UMOV UR6, 0x400 ;  /* 0x0000040000067882 */ /* 0x000fe40000000000 */
[----:B------:R-:W-:-:S06]  /*3180*/  ULEA UR6, UR54, UR6, 0x18 ;  /* 0x0000000636067291 */ /* 0x000fcc000f8ec0ff */
[----:B------:R-:W2:Y:S02]  /*3190*/  LDS.U8 R0, [UR5+0x1c] ;  /* 0x00001c05ff007984 */ /* 0x000ea40008000000 */
[----:B--2---:R-:W-:-:S13]  /*31a0*/  ISETP.NE.AND P0, PT, R0, RZ, PT ;  /* 0x000000ff0000720c */ /* 0x004fda0003f05270 */
[----:B------:R-:W-:Y:S05]  /*31b0*/  @P0 BRA `(.L_x_57) ;  /* 0x0000000000580947 */ /* 0x000fea0003800000 */
[----:B------:R-:W-:-:S13]  /*31c0*/  ELECT P0, URZ, PT ;  /* 0x0000000000ff782f */ /* 0x000fda0003800000 */
[----:B------:R-:W-:Y:S05]  /*31d0*/  @!P0 BRA `(.L_x_58) ;  /* 0x0000000000608947 */ /* 0x000fea0003800000 */
[----:B------:R-:W-:Y:S01]  /*31e0*/  UMOV UR4, 0x10 ;  /* 0x0000001000047882 */ /* 0x000fe20000000000 */
[----:B------:R-:W-:Y:S01]  /*31f0*/  HFMA2 R0, -RZ, RZ, 0, 5.9604644775390625e-08 ;  /* 0x00000001ff007431 */ /* 0x000fe200000001ff */
[----:B------:R-:W-:-:S03]  /*3200*/  MOV R3, 0xffff ;  /* 0x0000ffff00037802 */ /* 0x000fc60000000f00 */
[----:B------:R-:W-:Y:S04]  /*3210*/  DEPBAR.LE SB2, 0x36 ;  /* 0x0000ad800000791a */ /* 0x000fe80000000000 */
[----:B------:R-:W2:Y:S02]  /*3220*/  UTCATOMSWS.FIND_AND_SET.ALIGN UP0, UR4, UR4 ;  /* 0x00000004000475e3 */ /* 0x000ea40008000800 */
[----:B--2---:R-:W-:Y:S01]  /*3230*/  MOV R4, UR4 ;  /* 0x0000000400047c02 */ /* 0x004fe20008000f00 */
[----:B------:R-:W-:Y:S06]  /*3240*/  BRA.U UP0, `(.L_x_59) ;  /* 0x0000000100187547 */ /* 0x000fec000b800000 */
.L_x_60:
[----:B------:R-:W-:Y:S05]  /*3250*/  NANOSLEEP 0x64 ;  /* 0x000000640000795d */ /* 0x000fea0003800000 */
[----:B------:R-:W-:-:S05]  /*3260*/  UMOV UR4, 0x10 ;  /* 0x0000001000047882 */ /* 0x000fca0000000000 */
[----:B------:R-:W-:Y:S04]  /*3270*/  DEPBAR.LE SB2, 0x36 ;  /* 0x0000ad800000791a */ /* 0x000fe80000000000 */
[----:B------:R-:W2:Y:S02]  /*3280*/  UTCATOMSWS.FIND_AND_SET.ALIGN UP0, UR4, UR4 ;  /* 0x00000004000475e3 */ /* 0x000ea40008000800 */
[----:B--2---:R-:W-:Y:S01]  /*3290*/  MOV R4, UR4 ;  /* 0x0000000400047c02 */ /* 0x004fe20008000f00 */
[----:B------:R-:W-:Y:S05]  /*32a0*/  BRA.U !UP0, `(.L_x_60) ;  /* 0xfffffffd08e87547 */ /* 0x000fea000b83ffff */
.L_x_59:
[-C--:B------:R-:W-:Y:S02]  /*32b0*/  SHF.L.U32 R3, R3, R4.reuse, RZ ;  /* 0x0000000403037219 */ /* 0x080fe400000006ff */
[----:B------:R-:W-:Y:S01]  /*32c0*/  SHF.L.U32 R0, R0, R4, RZ ;  /* 0x0000000400007219 */ /* 0x000fe200000006ff */
[----:B------:R-:W-:Y:S02]  /*32d0*/  IMAD.SHL.U32 R4, R4, 0x20, RZ ;  /* 0x0000002004047824 */ /* 0x000fe400078e00ff */
[----:B------:R2:W-:Y:S04]  /*32e0*/  ATOMS.OR RZ, [UR5+0x14], R3 ;  /* 0x00001403ffff798c */ /* 0x0005e8000b000005 */
[----:B------:R2:W-:Y:S04]  /*32f0*/  ATOMS.OR RZ, [UR5+0x18], R0 ;  /* 0x00001800ffff798c */ /* 0x0005e8000b000005 */
[----:B------:R2:W-:Y:S01]  /*3300*/  STS [UR6+0x140], R4 ;  /* 0x00014004ff007988 */ /* 0x0005e20008000806 */
[----:B------:R-:W-:Y:S05]  /*3310*/  BRA `(.L_x_58) ;  /* 0x0000000000107947 */ /* 0x000fea0003800000 */
.L_x_57:
[----:B------:R-:W-:Y:S02]  /*3320*/  MOV R0, 0xffffffff ;  /* 0xffffffff00007802 */ /* 0x000fe40000000f00 */
[----:B------:R-:W-:-:S03]  /*3330*/  MOV R4, 0x3360 ;  /* 0x0000336000047802 */ /* 0x000fc60000000f00 */
[----:B------:R2:W-:Y:S04]  /*3340*/  STS [UR6+0x140], R0 ;  /* 0x00014000ff007988 */ /* 0x0005e80008000806 */
[----:B-12--5:R-:W-:Y:S05]  /*3350*/  CALL.REL.NOINC `($__internal_1_$__cuda_sm10x_tcgen05_guardrail_trap_phase_invalid_during_alloc) ;  /* 0x0000004c00a87944 */ /* 0x026fea0003c00000 */
.L_x_58:
[----:B------:R-:W-:Y:S05]  /*3360*/  WARPSYNC.ALL ;  /* 0x0000000000007948 */ /* 0x000fea0003800000 */
[----:B------:R-:W3:Y:S01]  /*3370*/  S2UR UR4, SR_CgaCtaId ;  /* 0x00000000000479c3 */ /* 0x000ee20000008800 */
[----:B------:R-:W-:Y:S01]  /*3380*/  UMOV UR26, 0x400 ;  /* 0x00000400001a7882 */ /* 0x000fe20000000000 */
[----:B------:R-:W-:-:S06]  /*3390*/  NOP ;  /* 0x0000000000007918 */ /* 0x000fcc0000000000 */
[----:B------:R-:W-:Y:S06]  /*33a0*/  BAR.ARV 0x6, 0xa0 ;  /* 0x0182800000007b1d */ /* 0x000fec0000002000 */
[----:B------:R-:W4:Y:S01]  /*33b0*/  LDCU UR5, c[0x0][0x38c] ;  /* 0x00007180ff0577ac */ /* 0x000f220008000800 */
[----:B------:R-:W-:Y:S01]  /*33c0*/  LOP3.LUT R2, R2, 0xffff, RZ, 0xc0, !PT ;  /* 0x0000ffff02027812 */ /* 0x000fe200078ec0ff */
[----:B------:R-:W-:Y:S01]  /*33d0*/  IMAD.MOV.U32 R11, RZ, RZ, 0x1 ;  /* 0x00000001ff0b7424 */ /* 0x000fe200078e00ff */
[----:B------:R-:W-:Y:S01]  /*33e0*/  CS2R R8, SRZ ;  /* 0x0000000000087805 */ /* 0x000fe2000001ff00 */
[----:B------:R-:W1:Y:S01]  /*33f0*/  LDCU UR7, c[0x0][0x38c] ;  /* 0x00007180ff0777ac */ /* 0x000e620008000800 */
[----:B------:R-:W-:Y:S01]  /*3400*/  R2UR UR27, R2 ;  /* 0x00000000021b72ca */ /* 0x000fe200000e0000 */
[----:B------:R-:W-:Y:S01]  /*3410*/  IMAD.MOV.U32 R10, RZ, RZ, RZ ;  /* 0x000000ffff0a7224 */ /* 0x000fe200078e00ff */
[----:B------:R-:W-:Y:S01]  /*3420*/  UMOV UR30, URZ ;  /* 0x000000ff001e7c82 */ /* 0x000fe20008000000 */
[----:B------:R-:W-:Y:S01]  /*3430*/  UMOV UR24, URZ ;  /* 0x000000ff00187c82 */ /* 0x000fe20008000000 */
[----:B---3--:R-:W-:Y:S01]  /*3440*/  ULEA UR26, UR4, UR26, 0x18 ;  /* 0x0000001a041a7291 */ /* 0x008fe2000f8ec0ff */
[----:B------:R-:W-:Y:S01]  /*3450*/  UMOV UR38, 0x0 ;  /* 0x0000000000267882 */ /* 0x000fe20000000000 */
[----:B------:R-:W-:-:S02]  /*3460*/  UMOV UR39, 0x4100010 ;  /* 0x0410001000277882 */ /* 0x000fc40000000000 */
[----:B------:R-:W-:Y:S02]  /*3470*/  UIADD3 UR4, UPT, UPT, UR26, 0x3400, URZ ;  /* 0x000034001a047890 */ /* 0x000fe4000fffe0ff */
[----:B------:R-:W-:Y:S02]  /*3480*/  UIADD3 UR6, UPT, UPT, UR26, 0xd400, URZ ;  /* 0x0000d4001a067890 */ /* 0x000fe4000fffe0ff */
[----:B----4-:R-:W-:Y:S01]  /*3490*/  UIADD3 UR5, UPT, UPT, UR5, 0x3f, URZ ;  /* 0x0000003f05057890 */ /* 0x010fe2000fffe0ff */
[----:B--2---:R-:W2:Y:S01]  /*34a0*/  LDS R0, [UR26+0x140] ;  /* 0x0001401aff007984 */ /* 0x004ea20008000800 */
[----:B-1----:R-:W-:Y:S01]  /*34b0*/  UMOV UR36, 0x0 ;  /* 0x0000000000247882 */ /* 0x002fe20000000000 */
[----:B------:R-:W-:Y:S01]  /*34c0*/  UMOV UR37, 0x4100010 ;  /* 0x0410001000257882 */ /* 0x000fe20000000000 */
[----:B------:R-:W-:Y:S02]  /*34d0*/  USHF.R.S32.HI UR40, URZ, 0x1f, UR5 ;  /* 0x0000001fff287899 */ /* 0x000fe40008011405 */
[----:B------:R-:W-:-:S02]  /*34e0*/  UISETP.GE.AND UP4, UPT, UR7, 0x1, UPT ;  /* 0x000000010700788c */ /* 0x000fc4000bf86270 */
[----:B------:R-:W-:Y:S02]  /*34f0*/  ULEA.HI UR40, UR40, UR5, URZ, 0x6 ;  /* 0x0000000528287291 */ /* 0x000fe4000f8f30ff */
[----:B------:R-:W-:Y:S02]  /*3500*/  USHF.R.U32.HI UR5, URZ, 0x4, UR4 ;  /* 0x00000004ff057899 */ /* 0x000fe40008011604 */
[----:B------:R-:W-:Y:S02]  /*3510*/  USHF.R.S32.HI UR40, URZ, 0x6, UR40 ;  /* 0x00000006ff287899 */ /* 0x000fe40008011428 */
[----:B------:R-:W-:Y:S02]  /*3520*/  USHF.R.U32.HI UR4, URZ, 0x4, UR6 ;  /* 0x00000004ff047899 */ /* 0x000fe40008011606 */
[----:B------:R-:W-:Y:S02]  /*3530*/  UISETP.LT.AND UP0, UPT, UR40, 0x1, UPT ;  /* 0x000000012800788c */ /* 0x000fe4000bf01270 */
[----:B------:R-:W-:-:S02]  /*3540*/  ULOP3.LUT UR5, UR5, 0x3fff, URZ, 0xc0, !UPT ;  /* 0x00003fff05057892 */ /* 0x000fc4000f8ec0ff */
[----:B------:R-:W-:Y:S02]  /*3550*/  ULOP3.LUT UR4, UR4, 0x3fff, URZ, 0xc0, !UPT ;  /* 0x00003fff04047892 */ /* 0x000fe4000f8ec0ff */
[----:B------:R-:W-:Y:S02]  /*3560*/  USEL UR41, UR40, 0x1, !UP0 ;  /* 0x0000000128297887 */ /* 0x000fe4000c000000 */
[----:B------:R-:W-:Y:S02]  /*3570*/  ULOP3.LUT UR28, UR5, 0x10000, URZ, 0xfc, !UPT ;  /* 0x00010000051c7892 */ /* 0x000fe4000f8efcff */
[----:B------:R-:W-:Y:S02]  /*3580*/  ULOP3.LUT UR29, UR4, 0x10000, URZ, 0xfc, !UPT ;  /* 0x00010000041d7892 */ /* 0x000fe4000f8efcff */
[----:B------:R-:W-:Y:S01]  /*3590*/  UIADD3 UR41, UPT, UPT, -UR41, URZ, URZ ;  /* 0x000000ff29297290 */ /* 0x000fe2000fffe1ff */
[----:B------:R-:W-:Y:S01]  /*35a0*/  UMOV UR34, 0x0 ;  /* 0x0000000000227882 */ /* 0x000fe20000000000 */
[----:B------:R-:W-:Y:S01]  /*35b0*/  UMOV UR35, 0x4100010 ;  /* 0x0410001000237882 */ /* 0x000fe20000000000 */
[----:B------:R-:W-:Y:S01]  /*35c0*/  UMOV UR32, 0x0 ;  /* 0x0000000000207882 */ /* 0x000fe20000000000 */
[----:B------:R-:W-:Y:S01]  /*35d0*/  UMOV UR33, 0x4100010 ;  /* 0x0410001000217882 */ /* 0x000fe20000000000 */
[----:B--2---:R-:W-:-:S15]  /*35e0*/  R2UR UR42, R0 ;  /* 0x00000000002a72ca */ /* 0x004fde00000e0000 */
.L_x_67:
[----:B------:R-:W-:Y:S02]  /*35f0*/  LEA R0, R10, UR26, 0x3 ;  /* 0x0000001a0a007c11 */ /* 0x000fe4000f8e18ff */
[----:B------:R-:W-:Y:S02]  /*3600*/  SHF.L.U32 R2, R9, 0x1f, RZ ;  /* 0x0000001f09027819 */ /* 0x000fe400000006ff */
[----:B------:R-:W-:Y:S01]  /*3610*/  PLOP3.LUT P0, PT, PT, PT, UP4, 0x80, 0x8 ;  /* 0x000000000008781c */ /* 0x000fe20003f0f048 */
[----:B------:R-:W-:Y:S01]  /*3620*/  VIADD R3, R0, 0xa0 ;  /* 0x000000a000037836 */ /* 0x000fe20000000000 */
[----:B-1----:R-:W1:Y:S02]  /*3630*/  SYNCS.PHASECHK.TRANS64.TRYWAIT P1, [R0+URZ+0x90], R2 ;  /* 0x00009002000075a7 */ /* 0x002e6400080211ff */
[----:B-1-3--:R-:W-:Y:S09]  /*3640*/  @!P1 BRA `(.L_x_61) ;  /* 0x0000004400609947 */ /* 0x00aff20003800000 */
.L_x_140:
[----:B------:R-:W-:Y:S01]  /*3650*/  LEA R4, R10, UR26, 0x4 ;  /* 0x0000001a0a047c11 */ /* 0x000fe2000f8e20ff */
[----:B------:R-:W-:Y:S01]  /*3660*/  @UP4 ULEA UR4, UR24, UR26, 0x3 ;  /* 0x0000001a18044291 */ /* 0x000fe2000f8e18ff */
[----:B------:R-:W-:Y:S01]  /*3670*/  PLOP3.LUT P2, PT, PT, PT, PT, 0x80, 0x8 ;  /* 0x000000000008781c */ /* 0x000fe20003f4f070 */
[----:B------:R-:W-:Y:S01]  /*3680*/  ULEA UR31, UR30, UR26, 0x3 ;  /* 0x0000001a1e1f7291 */ /* 0x000fe2000f8e18ff */
[----:B------:R-:W-:Y:S02]  /*3690*/  PRMT R3, RZ, 0x654, R3 ;  /* 0x00000654ff037816 */ /* 0x000fe40000000003 */
[----:B------:R-:W2:Y:S01]  /*36a0*/  LDS.128 R4, [R4+0x120] ;  /* 0x0001200004047984 */ /* 0x000ea20000000c00 */
[----:B-1----:R-:W-:Y:S02]  /*36b0*/  @P0 SHF.L.U32 R2, R8, 0x1f, RZ ;  /* 0x0000001f08020819 */ /* 0x002fe400000006ff */
[----:B------:R-:W-:Y:S01]  /*36c0*/  SHF.L.U32 R0, R11, 0x1f, RZ ;  /* 0x0000001f0b007819 */ /* 0x000fe200000006ff */
[----:B------:R-:W-:Y:S01]  /*36d0*/  @!PT LDS RZ, [RZ] ;  /* 0x00000000fffff984 */ /* 0x000fe20000000800 */
[----:B------:R-:W-:Y:S01]  /*36e0*/  @!PT LDS RZ, [RZ] ;  /* 0x00000000fffff984 */ /* 0x000fe20000000800 */
[----:B------:R-:W-:Y:S01]  /*36f0*/  @!PT LDS RZ, [RZ] ;  /* 0x00000000fffff984 */ /* 0x000fe20000000800 */
[----:B------:R-:W-:Y:S01]  /*3700*/  @!PT LDS RZ, [RZ] ;  /* 0x00000000fffff984 */ /* 0x000fe20000000800 */
[----:B------:R1:W-:Y:S06]  /*3710*/  MEMBAR.ALL.CTA ;  /* 0x0000000000007992 */ /* 0x0003ec0000008000 */
[----:B-1----:R-:W1:Y:S02]  /*3720*/  FENCE.VIEW.ASYNC.S ;  /* 0x00000000000073c6 */ /* 0x002e640000000000 */
[----:B-1----:R1:W-:Y:S01]  /*3730*/  SYNCS.ARRIVE.TRANS64.RED.A1T0 RZ, [R3+URZ], RZ ;  /* 0x000000ff03ff79a7 */ /* 0x0023e200081004ff */
[----:B------:R1:W3:Y:S01]  /*3740*/  @P0 SYNCS.PHASECHK.TRANS64.TRYWAIT P2, [UR4], R2 ;  /* 0x00000002ff0005a7 */ /* 0x0002e20008041104 */
[----:B------:R-:W-:Y:S01]  /*3750*/  ULEA.HI UR4, UR30, UR30, URZ, 0x1 ;  /* 0x0000001e1e047291 */ /* 0x000fe2000f8f08ff */
[----:B--2---:R-:W-:-:S03]  /*3760*/  LOP3.LUT P1, RZ, R6, 0x1, RZ, 0xc0, !PT ;  /* 0x0000000106ff7812 */ /* 0x004fc6000782c0ff */
[----:B------:R-:W-:Y:S02]  /*3770*/  USHF.L.U32 UR11, UR4, 0x5, URZ ;  /* 0x00000005040b7899 */ /* 0x000fe400080006ff */
[----:B------:R-:W-:Y:S02]  /*3780*/  ULOP3.LUT UR4, UR4, 0xffe, URZ, 0xc0, !UPT ;  /* 0x00000ffe04047892 */ /* 0x000fe4000f8ec0ff */
[----:B------:R-:W-:Y:S02]  /*3790*/  ULOP3.LUT UR11, UR11, 0xffffffc0, URZ, 0xc0, !UPT ;  /* 0xffffffc00b0b7892 */ /* 0x000fe4000f8ec0ff */
[----:B------:R-:W-:Y:S02]  /*37a0*/  UIADD3 UR4, UPT, UPT, -UR4, UR30, URZ ;  /* 0x0000001e04047290 */ /* 0x000fe4000fffe1ff */
[----:B------:R-:W-:Y:S01]  /*37b0*/  UIADD3 UR11, UPT, UPT, UR42, UR11, URZ ;  /* 0x0000000b2a0b7290 */ /* 0x000fe2000fffe0ff */
[----:B------:R-:W2:Y:S03]  /*37c0*/  SYNCS.PHASECHK.TRANS64.TRYWAIT P0, [UR31+0xd0], R0 ;  /* 0x0000d000ff0075a7 */ /* 0x000ea6000800111f */
[----:B------:R-:W-:Y:S01]  /*37d0*/  ULEA UR11, UR4, UR11, 0x14 ;  /* 0x0000000b040b7291 */ /* 0x000fe2000f8ea0ff */
[----:B-123--:R-:W-:Y:S11]  /*37e0*/  @!P0 BRA `(.L_x_62) ;  /* 0x00000044000c8947 */ /* 0x00eff60003800000 */
.L_x_142:
[----:B------:R-:W-:Y:S01]  /*37f0*/  IADD3 R10, PT, PT, R10, 0x1, RZ ;  /* 0x000000010a0a7810 */ /* 0x000fe20007ffe0ff */
[----:B------:R-:W-:Y:S06]  /*3800*/  BRA.U !UP4, `(.L_x_63) ;  /* 0x000000010cc07547 */ /* 0x000fec000b800000 */
[----:B------:R-:W-:Y:S01]  /*3810*/  UPLOP3.LUT UP2, UPT, UPT, UPT, UPT, 0x40, 0x4 ;  /* 0x000000000004789c */ /* 0x000fe20003f4e870 */
[----:B------:R-:W-:Y:S01]  /*3820*/  UMOV UR23, UR41 ;  /* 0x0000002900177c82 */ /* 0x000fe20008000000 */
[----:B------:R-:W-:Y:S01]  /*3830*/  UMOV UR22, UR40 ;  /* 0x0000002800167c82 */ /* 0x000fe20008000000 */
[----:B------:R-:W-:-:S08]  /*3840*/  UMOV UR10, UR24 ;  /* 0x00000018000a7c82 */ /* 0x000fd00008000000 */
.L_x_66:
[----:B------:R-:W-:Y:S02]  /*3850*/  UIADD3 UR23, UPT, UPT, UR23, 0x1, URZ ;  /* 0x0000000117177890 */ /* 0x000fe4000fffe0ff */
[----:B--2---:R-:W-:Y:S02]  /*3860*/  ULEA UR5, UR10, UR26, 0x3 ;  /* 0x0000001a0a057291 */ /* 0x004fe4000f8e18ff */
[----:B------:R-:W-:Y:S01]  /*3870*/  UISETP.NE.AND UP3, UPT, UR23, URZ, UPT ;  /* 0x000000ff1700728c */ /* 0x000fe2000bf65270 */
[----:B---3--:R-:W-:Y:S10]  /*3880*/  @P2 BRA `(.L_x_64) ;  /* 0x00000000000c2947 */ /* 0x008ff40003800000 */
[----:B-1----:R-:W-:Y:S04]  /*3890*/  SHF.L.U32 R2, R8, 0x1f, RZ ;  /* 0x0000001f08027819 */ /* 0x002fe800000006ff */
[----:B------:R-:W1:Y:S02]  /*38a0*/  SYNCS.PHASECHK.TRANS64.TRYWAIT P0, [UR5], R2 ;  /* 0x00000002ff0075a7 */ /* 0x000e640008001105 */
[----:B-1----:R-:W-:Y:S05]  /*38b0*/  @!P0 BRA `(.L_x_65) ;  /* 0x0000004000f08947 */ /* 0x002fea0003800000 */
.L_x_64:
[----:B------:R-:W-:Y:S01]  /*38c0*/  UISETP.NE.AND UP0, UPT, UR22, 0x1, UPT ;  /* 0x000000011600788c */ /* 0x000fe2000bf05270 */
[----:B------:R-:W-:Y:S01]  /*38d0*/  PLOP3.LUT P2, PT, PT, PT, PT, 0x80, 0x8 ;  /* 0x000000000008781c */ /* 0x000fe20003f4f070 */
[----:B------:R-:W-:Y:S02]  /*38e0*/  UIADD3 UR4, UPT, UPT, UR10, 0x1, URZ ;  /* 0x000000010a047890 */ /* 0x000fe4000fffe0ff */
[----:B------:R-:W-:Y:S02]  /*38f0*/  UIADD3 UR25, UPT, UPT, UR5, 0x28, URZ ;  /* 0x0000002805197890 */ /* 0x000fe4000fffe0ff */
[----:B------:R-:W-:Y:S01]  /*3900*/  UISETP.NE.AND UP1, UPT, UR4, 0x5, UPT ;  /* 0x000000050400788c */ /* 0x000fe2000bf25270 */
[----:B------:R-:W-:Y:S01]  /*3910*/  PLOP3.LUT P0, PT, PT, PT, UP0, 0x80, 0x8 ;  /* 0x000000000008781c */ /* 0x000fe20003f0f008 */
[----:B------:R-:W-:Y:S02]  /*3920*/  UIADD3 UR22, UPT, UPT, UR22, -0x1, URZ ;  /* 0xffffffff16167890 */ /* 0x000fe4000fffe0ff */
[----:B------:R-:W-:Y:S02]  /*3930*/  USEL UR6, URZ, 0x1, UP1 ;  /* 0x00000001ff067887 */ /* 0x000fe40008800000 */
[----:B------:R-:W-:Y:S01]  /*3940*/  USEL UR24, UR4, URZ, UP1 ;  /* 0x000000ff04187287 */ /* 0x000fe20008800000 */
[----:B------:R-:W-:Y:S01]  /*3950*/  UMOV UR7, 0x40004040 ;  /* 0x4000404000077882 */ /* 0x000fe20000000000 */
[----:B------:R-:W-:Y:S02]  /*3960*/  UMOV UR5, 0x40004040 ;  /* 0x4000404000057882 */ /* 0x000fe40000000000 */
[----:B------:R-:W-:Y:S01]  /*3970*/  @UP0 ULEA UR4, UR24, UR26, 0x3 ;  /* 0x0000001a18040291 */ /* 0x000fe2000f8e18ff */
[----:B------:R-:W-:Y:S01]  /*3980*/  LOP3.LUT R8, R8, UR6, RZ, 0x3c, !PT ;  /* 0x0000000608087c12 */ /* 0x000fe2000f8e3cff */
[----:B------:R-:W-:Y:S01]  /*3990*/  ULEA UR6, UR10, UR29, 0x9 ;  /* 0x0000001d0a067291 */ /* 0x000fe2000f8e48ff */
[----:B------:R-:W-:Y:S02]  /*39a0*/  UMOV UR21, 0x40004040 ;  /* 0x4000404000157882 */ /* 0x000fe40000000000 */
[----:B-1----:R-:W-:Y:S01]  /*39b0*/  @P0 SHF.L.U32 R0, R8, 0x1f, RZ ;  /* 0x0000001f08000819 */ /* 0x002fe200000006ff */
[----:B------:R-:W-:Y:S02]  /*39c0*/  UIADD3 UR20, UPT, UPT, UR6, 0x2, URZ ;  /* 0x0000000206147890 */ /* 0x000fe4000fffe0ff */
[----:B------:R-:W-:Y:S01]  /*39d0*/  UIADD3 UR16, UPT, UPT, UR6, 0x4, URZ ;  /* 0x0000000406107890 */ /* 0x000fe2000fffe0ff */
[----:B------:R2:W3:Y:S01]  /*39e0*/  @P0 SYNCS.PHASECHK.TRANS64.TRYWAIT P2, [UR4], R0 ;  /* 0x00000000ff0005a7 */ /* 0x0004e20008041104 */
[----:B------:R-:W-:Y:S02]  /*39f0*/  ULEA UR4, UR10, UR28, 0x9 ;  /* 0x0000001c0a047291 */ /* 0x000fe4000f8e48ff */
[----:B------:R-:W-:Y:S02]  /*3a00*/  UIADD3 UR12, UPT, UPT, UR6, 0x6, URZ ;  /* 0x00000006060c7890 */ /* 0x000fe4000fffe0ff */
[----:B------:R-:W-:Y:S02]  /*3a10*/  UIADD3 UR18, UPT, UPT, UR4, 0x2, URZ ;  /* 0x0000000204127890 */ /* 0x000fe4000fffe0ff */
[----:B------:R-:W-:Y:S02]  /*3a20*/  UIADD3 UR14, UPT, UPT, UR4, 0x4, URZ ;  /* 0x00000004040e7890 */ /* 0x000fe4000fffe0ff */
[----:B------:R-:W-:Y:S01]  /*3a30*/  UIADD3 UR8, UPT, UPT, UR4, 0x6, URZ ;  /* 0x0000000604087890 */ /* 0x000fe2000fffe0ff */
[----:B------:R2:W-:Y:S01]  /*3a40*/  UTCHMMA gdesc[UR4], gdesc[UR6], tmem[UR11], tmem[UR38], idesc[UR39], UP2 ;  /* 0x00ff2606040075ea */ /* 0x0005e2000900000b */
[----:B------:R-:W-:Y:S01]  /*3a50*/  UPLOP3.LUT UP2, UPT, UPT, UPT, UPT, 0x80, 0x8 ;  /* 0x000000000008789c */ /* 0x000fe20003f4f070 */
[----:B------:R-:W-:Y:S01]  /*3a60*/  UMOV UR19, 0x40004040 ;  /* 0x4000404000137882 */ /* 0x000fe20000000000 */
[----:B------:R-:W-:Y:S01]  /*3a70*/  UMOV UR17, 0x40004040 ;  /* 0x4000404000117882 */ /* 0x000fe20000000000 */
[----:B------:R2:W-:Y:S01]  /*3a80*/  UTCHMMA gdesc[UR18], gdesc[UR20], tmem[UR11], tmem[UR36], idesc[UR37], UPT ;  /* 0x00ff2414120075ea */ /* 0x0005e2000b80000b */
[----:B------:R-:W-:Y:S01]  /*3a90*/  UMOV UR15, 0x40004040 ;  /* 0x40004040000f7882 */ /* 0x000fe20000000000 */
[----:B------:R-:W-:Y:S01]  /*3aa0*/  UMOV UR13, 0x40004040 ;  /* 0x40004040000d7882 */ /* 0x000fe20000000000 */
[----:B------:R-:W-:Y:S01]  /*3ab0*/  UMOV UR9, 0x40004040 ;  /* 0x4000404000097882 */ /* 0x000fe20000000000 */
[----:B------:R2:W-:Y:S01]  /*3ac0*/  UTCHMMA gdesc[UR14], gdesc[UR16], tmem[UR11], tmem[UR34], idesc[UR35], UPT ;  /* 0x00ff22100e0075ea */ /* 0x0005e2000b80000b */
[----:B------:R2:W-:Y:S01]  /*3ad0*/  UTCHMMA gdesc[UR8], gdesc[UR12], tmem[UR11], tmem[UR32], idesc[UR33], UPT ;  /* 0x00ff200c080075ea */ /* 0x0005e2000b80000b */
[----:B------:R2:W-:Y:S01]  /*3ae0*/  UTCBAR.MULTICAST [UR25], URZ, UR27 ;  /* 0x000000ff190073e9 */ /* 0x0005e2000800081b */
[----:B------:R-:W-:Y:S01]  /*3af0*/  UMOV UR10, UR24 ;  /* 0x00000018000a7c82 */ /* 0x000fe20008000000 */
[----:B------:R-:W-:Y:S05]  /*3b00*/  BRA.U UP3, `(.L_x_66) ;  /* 0xfffffffd03507547 */ /* 0x000fea000b83ffff */
.L_x_63:
[----:B--2---:R-:W-:Y:S01]  /*3b10*/  UIADD3 UR4, UPT, UPT, UR30, 0x1, URZ ;  /* 0x000000011e047890 */ /* 0x004fe2000fffe0ff */
[C---:B------:R-:W-:Y:S01]  /*3b20*/  ISETP.NE.AND P0, PT, R10.reuse, 0x2, PT ;  /* 0x000000020a00780c */ /* 0x040fe20003f05270 */
[----:B------:R-:W-:Y:S02]  /*3b30*/  UIADD3 UR5, UPT, UPT, UR31, 0xb0, URZ ;  /* 0x000000b01f057890 */ /* 0x000fe4000fffe0ff */
[----:B------:R-:W-:Y:S01]  /*3b40*/  UISETP.NE.AND UP0, UPT, UR4, 0x4, UPT ;  /* 0x000000040400788c */ /* 0x000fe2000bf05270 */
[----:B-1----:R-:W-:Y:S02]  /*3b50*/  SEL R0, RZ, 0x1, P0 ;  /* 0x00000001ff007807 */ /* 0x002fe40000000000 */
[----:B------:R-:W-:Y:S01]  /*3b60*/  SEL R10, R10, RZ, P0 ;  /* 0x000000ff0a0a7207 */ /* 0x000fe20000000000 */
[----:B------:R-:W-:Y:S01]  /*3b70*/  USEL UR6, URZ, 0x1, UP0 ;  /* 0x00000001ff067887 */ /* 0x000fe20008000000 */
[----:B------:R-:W-:Y:S01]  /*3b80*/  LOP3.LUT R9, R9, R0, RZ, 0x3c, !PT ;  /* 0x0000000009097212 */ /* 0x000fe200078e3cff */
[----:B------:R-:W-:Y:S01]  /*3b90*/  USEL UR30, UR4, URZ, UP0 ;  /* 0x000000ff041e7287 */ /* 0x000fe20008000000 */
[----:B------:R1:W-:Y:S03]  /*3ba0*/  UTCBAR [UR5], URZ ;  /* 0x000000ff050073e9 */ /* 0x0003e600080000ff */
[----:B------:R-:W-:Y:S01]  /*3bb0*/  LOP3.LUT R11, R11, UR6, RZ, 0x3c, !PT ;  /* 0x000000060b0b7c12 */ /* 0x000fe2000f8e3cff */
[----:B------:R-:W-:Y:S07]  /*3bc0*/  @P1 BRA `(.L_x_67) ;  /* 0xfffffff800881947 */ /* 0x000fee000383ffff */
[----:B------:R-:W2:Y:S01]  /*3bd0*/  S2UR UR8, SR_CgaCtaId ;  /* 0x00000000000879c3 */ /* 0x000ea20000008800 */
[----:B------:R-:W-:Y:S01]  /*3be0*/  ELECT P0, URZ, PT ;  /* 0x0000000000ff782f */ /* 0x000fe20003800000 */
[----:B------:R-:W-:Y:S01]  /*3bf0*/  IMAD.MOV.U32 R0, RZ, RZ, 0x1 ;  /* 0x00000001ff007424 */ /* 0x000fe200078e00ff */
[----:B------:R-:W-:Y:S01]  /*3c00*/  UIADD3 UR26, UPT, UPT, UR26, 0xd0, URZ ;  /* 0x000000d01a1a7890 */ /* 0x000fe2000fffe0ff */
[----:B------:R-:W-:Y:S01]  /*3c10*/  SHF.L.U32 R2, R11, 0x1f, RZ ;  /* 0x0000001f0b027819 */ /* 0x000fe200000006ff */
[----:B------:R-:W-:-:S03]  /*3c20*/  UMOV UR4, 0x40 ;  /* 0x0000004000047882 */ /* 0x000fc60000000000 */
[----:B------:R-:W-:Y:S01]  /*3c30*/  UVIRTCOUNT.DEALLOC.SMPOOL 0x80 ;  /* 0x000000800000784c */ /* 0x000fe20000000000 */
[----:B--2---:R-:W-:Y:S02]  /*3c40*/  ULEA UR8, UR8, UR4, 0x18 ;  /* 0x0000000408087291 */ /* 0x004fe4000f8ec0ff */
[----:B------:R-:W-:-:S07]  /*3c50*/  ULEA UR4, UR30, UR26, 0x3 ;  /* 0x0000001a1e047291 */ /* 0x000fce000f8e18ff */
[----:B------:R2:W-:Y:S02]  /*3c60*/  @P0 STS.U8 [UR8+0x1c], R0 ;  /* 0x00001c00ff000988 */ /* 0x0005e40008000008 */
[----:B------:R-:W4:Y:S02]  /*3c70*/  SYNCS.PHASECHK.TRANS64.TRYWAIT P0, [UR4], R2 ;  /* 0x00000002ff0075a7 */ /* 0x000f240008001104 */
[----:B--2-4-:R-:W-:Y:S05]  /*3c80*/  @!P0 BRA `(.L_x_68) ;  /* 0x0000004000148947 */ /* 0x014fea0003800000 */
.L_x_145:
[----:B------:R-:W-:-:S04]  /*3c90*/  UIADD3 UR4, UPT, UPT, UR30, 0x1, URZ ;  /* 0x000000011e047890 */ /* 0x000fc8000fffe0ff */
[----:B------:R-:W-:-:S04]  /*3ca0*/  UISETP.NE.AND UP0, UPT, UR4, 0x4, UPT ;  /* 0x000000040400788c */ /* 0x000fc8000bf05270 */
[----:B------:R-:W-:Y:S02]  /*3cb0*/  USEL UR6, URZ, 0x1, UP0 ;  /* 0x00000001ff067887 */ /* 0x000fe40008000000 */
[----:B------:R-:W-:-:S04]  /*3cc0*/  USEL UR4, UR4, URZ, UP0 ;  /* 0x000000ff04047287 */ /* 0x000fc80008000000 */
[----:B-1----:R-:W-:Y:S01]  /*3cd0*/  ULEA UR5, UR4, UR26, 0x3 ;  /* 0x0000001a04057291 */ /* 0x002fe2000f8e18ff */
[----:B--2---:R-:W-:-:S04]  /*3ce0*/  LOP3.LUT R2, R11, UR6, RZ, 0x3c, !PT ;  /* 0x000000060b027c12 */ /* 0x004fc8000f8e3cff */
[----:B------:R-:W-:-:S04]  /*3cf0*/  SHF.L.U32 R3, R2, 0x1f, RZ ;  /* 0x0000001f02037819 */ /* 0x000fc800000006ff */
[----:B------:R-:W1:Y:S02]  /*3d00*/  SYNCS.PHASECHK.TRANS64.TRYWAIT P0, [UR5], R3 ;  /* 0x00000003ff0075a7 */ /* 0x000e640008001105 */
[----:B-1----:R-:W-:Y:S05]  /*3d10*/  @!P0 BRA `(.L_x_69) ;  /* 0x0000004000088947 */ /* 0x002fea0003800000 */
.L_x_147:
        /* <DEDUP_REMOVED lines=9> */
.L_x_149:
[----:B------:R-:W-:-:S04]  /*3db0*/  UIADD3 UR4, UPT, UPT, UR4, 0x1, URZ ;  /* 0x0000000104047890 */ /* 0x000fc8000fffe0ff */
[----:B------:R-:W-:-:S04]  /*3dc0*/  UISETP.NE.AND UP0, UPT, UR4, 0x4, UPT ;  /* 0x000000040400788c */ /* 0x000fc8000bf05270 */
[----:B------:R-:W-:Y:S02]  /*3dd0*/  USEL UR5, URZ, 0x1, UP0 ;  /* 0x00000001ff057887 */ /* 0x000fe40008000000 */
[----:B------:R-:W-:-:S04]  /*3de0*/  USEL UR4, UR4, URZ, UP0 ;  /* 0x000000ff04047287 */ /* 0x000fc80008000000 */
[----:B------:R-:W-:Y:S01]  /*3df0*/  ULEA UR4, UR4, UR26, 0x3 ;  /* 0x0000001a04047291 */ /* 0x000fe2000f8e18ff */
[----:B------:R-:W-:-:S04]  /*3e00*/  LOP3.LUT R2, R2, UR5, RZ, 0x3c, !PT ;  /* 0x0000000502027c12 */ /* 0x000fc8000f8e3cff */
[----:B------:R-:W-:-:S04]  /*3e10*/  SHF.L.U32 R2, R2, 0x1f, RZ ;  /* 0x0000001f02027819 */ /* 0x000fc800000006ff */
[----:B------:R-:W2:Y:S02]  /*3e20*/  SYNCS.PHASECHK.TRANS64.TRYWAIT P0, [UR4], R2 ;  /* 0x00000002ff0075a7 */ /* 0x000ea40008001104 */
[----:B--2---:R-:W-:Y:S05]  /*3e30*/  @!P0 BRA `(.L_x_71) ;  /* 0x0000003c00f08947 */ /* 0x004fea0003800000 */
.L_x_151:
[----:B------:R-:W-:Y:S01]  /*3e40*/  NOP ;  /* 0x0000000000007918 */ /* 0x000fe20000000000 */
[----:B-1----:R-:W1:Y:S01]  /*3e50*/  LDS R0, [UR8+0x14] ;  /* 0x00001408ff007984 */ /* 0x002e620008000800 */
[----:B------:R-:W-:Y:S01]  /*3e60*/  ULOP3.LUT UR4, UR42, 0xffff, URZ, 0xc0, !UPT ;  /* 0x0000ffff2a047892 */ /* 0x000fe2000f8ec0ff */
[----:B------:R-:W-:Y:S01]  /*3e70*/  UMOV UR5, 0xffff ;  /* 0x0000ffff00057882 */ /* 0x000fe20000000000 */
[----:B------:R-:W-:Y:S02]  /*3e80*/  UMOV UR6, 0x1 ;  /* 0x0000000100067882 */ /* 0x000fe40000000000 */
[----:B------:R-:W-:-:S04]  /*3e90*/  USHF.R.U32.HI UR4, URZ, 0x5, UR4 ;  /* 0x00000005ff047899 */ /* 0x000fc80008011604 */
[----:B------:R-:W-:Y:S02]  /*3ea0*/  USHF.L.U32 UR5, UR5, UR4, URZ ;  /* 0x0000000405057299 */ /* 0x000fe400080006ff */
[----:B------:R-:W-:-:S04]  /*3eb0*/  USHF.L.U32 UR4, UR6, UR4, URZ ;  /* 0x0000000406047299 */ /* 0x000fc800080006ff */
[----:B-1----:R-:W-:-:S04]  /*3ec0*/  LOP3.LUT R0, R0, UR5, RZ, 0xc0, !PT ;  /* 0x0000000500007c12 */ /* 0x002fc8000f8ec0ff */
[----:B------:R-:W-:-:S13]  /*3ed0*/  ISETP.NE.AND P0, PT, R0, UR5, PT ;  /* 0x0000000500007c0c */ /* 0x000fda000bf05270 */
[----:B------:R-:W-:Y:S05]  /*3ee0*/  @P0 BRA `(.L_x_72) ;  /* 0x0000000000580947 */ /* 0x000fea0003800000 */
[----:B------:R-:W1:Y:S02]  /*3ef0*/  LDS R0, [UR8+0x18] ;  /* 0x00001808ff007984 */ /* 0x000e640008000800 */
[----:B-1----:R-:W-:-:S04]  /*3f00*/  LOP3.LUT R0, R0, UR4, RZ, 0xc0, !PT ;  /* 0x0000000400007c12 */ /* 0x002fc8000f8ec0ff */
[----:B------:R-:W-:-:S13]  /*3f10*/  ISETP.NE.AND P0, PT, R0, UR4, PT ;  /* 0x0000000400007c0c */ /* 0x000fda000bf05270 */
[----:B------:R-:W-:Y:S05]  /*3f20*/  @P0 BRA `(.L_x_73) ;  /* 0x00000000003c0947 */ /* 0x000fea0003800000 */
[----:B------:R-:W1:Y:S01]  /*3f30*/  S2R R2, SR_LANEID ;  /* 0x0000000000027919 */ /* 0x000e620000000000 */
[----:B------:R-:W-:-:S06]  /*3f40*/  ULOP3.LUT UR5, URZ, UR5, URZ, 0x33, !UPT ;  /* 0x00000005ff057292 */ /* 0x000fcc000f8e33ff */
[----:B------:R-:W-:-:S04]  /*3f50*/  IMAD.U32 R0, RZ, RZ, UR5 ;  /* 0x00000005ff007e24 */ /* 0x000fc8000f8e00ff */
[----:B------:R2:W4:Y:S02]  /*3f60*/  REDUX UR7, R0 ;  /* 0x00000000000773c4 */ /* 0x0005240000000000 */
[----:B------:R1:W-:Y:S01]  /*3f70*/  UTCATOMSWS.AND URZ, UR5 ;  /* 0x0000000500ff79e3 */ /* 0x0003e20008000000 */
[----:B--2---:R-:W-:Y:S01]  /*3f80*/  LOP3.LUT R0, RZ, UR4, RZ, 0x33, !PT ;  /* 0x00000004ff007c12 */ /* 0x004fe2000f8e33ff */
[----:B------:R-:W-:Y:S02]  /*3f90*/  VOTEU.ANY UR4, UPT, PT ;  /* 0x0000000000047886 */ /* 0x000fe400038e0100 */
[----:B------:R-:W-:Y:S02]  /*3fa0*/  UFLO.U32 UR4, UR4 ;  /* 0x00000004000472bd */ /* 0x000fe400080e0000 */
[----:B------:R-:W2:Y:S04]  /*3fb0*/  REDUX UR6, R0 ;  /* 0x00000000000673c4 */ /* 0x000ea80000000000 */
[----:B-1----:R-:W-:-:S02]  /*3fc0*/  ISETP.EQ.U32.AND P0, PT, R2, UR4, PT ;  /* 0x0000000402007c0c */ /* 0x002fc4000bf02070 */
[----:B----4-:R-:W-:-:S11]  /*3fd0*/  MOV R2, UR7 ;  /* 0x0000000700027c02 */ /* 0x010fd60008000f00 */
[----:B------:R1:W-:Y:S01]  /*3fe0*/  @P0 ATOMS.AND RZ, [UR8+0x14], R2 ;  /* 0x00001402ffff098c */ /* 0x0003e2000a800008 */
[----:B--2---:R-:W-:-:S05]  /*3ff0*/  IMAD.U32 R0, RZ, RZ, UR6 ;  /* 0x00000006ff007e24 */ /* 0x004fca000f8e00ff */
[----:B------:R1:W-:Y:S01]  /*4000*/  @P0 ATOMS.AND RZ, [UR8+0x18], R0 ;  /* 0x00001800ffff098c */ /* 0x0003e2000a800008 */
[----:B------:R-:W-:Y:S05]  /*4010*/  BRA `(.L_x_74) ;  /* 0x0000000000147947 */ /* 0x000fea0003800000 */
.L_x_73:
[----:B------:R-:W-:Y:S02]  /*4020*/  MOV R2, 0x4040 ;  /* 0x0000404000027802 */ /* 0x000fe40000000f00 */
[----:B---3-5:R-:W-:Y:S05]  /*4030*/  CALL.REL.NOINC `($__internal_0_$__cuda_sm10x_tcgen05_guardrail_trap_col_being_dealloced_not_returned_by_alloc) ;  /* 0x0000004000647944 */ /* 0x028fea0003c00000 */
[----:B------:R-:W-:Y:S05]  /*4040*/  BRA `(.L_x_74) ;  /* 0x0000000000087947 */ /* 0x000fea0003800000 */
.L_x_72:
[----:B------:R-:W-:Y:S02]  /*4050*/  MOV R2, 0x4070 ;  /* 0x0000407000027802 */ /* 0x000fe40000000f00 */
[----:B---3-5:R-:W-:Y:S05]  /*4060*/  CALL.REL.NOINC `($__internal_2_$__cuda_sm10x_tcgen05_guardrail_trap_unallocated_columns_being_dealloced) ;  /* 0x0000004000707944 */ /* 0x028fea0003c00000 */
.L_x_74:
[----:B------:R-:W-:Y:S01]  /*4070*/  NOP ;  /* 0x0000000000007918 */ /* 0x000fe20000000000 */
[----:B------:R-:W-:Y:S05]  /*4080*/  EXIT ;  /* 0x000000000000794d */ /* 0x000fea0003800000 */
.L_x_56:
[----:B------:R-:W-:-:S09]  /*4090*/  UISETP.NE.OR UP0, UPT, UR22, 0x3, !UP3 ;  /* 0x000000031600788c */ /* 0x000fd2000df05670 */
[----:B------:R-:W-:Y:S05]  /*40a0*/  BRA.U UP0, `(.L_x_75) ;  /* 0x0000000d00f07547 */ /* 0x000fea000b800000 */
[----:B------:R-:W2:Y:S01]  /*40b0*/  LDCU UR27, c[0x0][0x370] ;  /* 0x00006e00ff1b77ac */ /* 0x000ea20008000800 */
[----:B------:R-:W3:Y:S01]  /*40c0*/  LDC.64 R16, c[0x0][0x348] ;  /* 0x0000d200ff107b82 */ /* 0x000ee20000000a00 */
[----:B------:R-:W-:Y:S02]  /*40d0*/  HFMA2 R13, -RZ, RZ, 0, 0 ;  /* 0x00000000ff0d7431 */ /* 0x000fe400000001ff */
[----:B------:R-:W-:Y:S01]  /*40e0*/  IMAD.MOV.U32 R15, RZ, RZ, 0x1 ;  /* 0x00000001ff0f7424 */ /* 0x000fe200078e00ff */
[----:B------:R-:W2:Y:S01]  /*40f0*/  LDCU.128 UR44, c[0x0][0xb10] ;  /* 0x00016200ff2c77ac */ /* 0x000ea20008000c00 */
[----:B------:R-:W-:Y:S01]  /*4100*/  IMAD.MOV.U32 R14, RZ, RZ, RZ ;  /* 0x000000ffff0e7224 */ /* 0x000fe200078e00ff */
[----:B------:R-:W-:Y:S01]  /*4110*/  MOV R7, 0x1000 ;  /* 0x0000100000077802 */ /* 0x000fe20000000f00 */
[----:B------:R-:W4:Y:S01]  /*4120*/  LDCU UR26, c[0x0][0x374] ;  /* 0x00006e80ff1a77ac */ /* 0x000f220008000800 */
[----:B------:R-:W1:Y:S01]  /*4130*/  LDC.64 R2, c[0x0][0x888] ;  /* 0x00022200ff027b82 */ /* 0x000e620000000a00 */
[----:B------:R-:W4:Y:S01]  /*4140*/  LDCU UR15, c[0x0][0xb0c] ;  /* 0x00016180ff0f77ac */ /* 0x000f220008000800 */
[----:B------:R-:W4:Y:S06]  /*4150*/  LDCU UR31, c[0x0][0xb20] ;  /* 0x00016400ff1f77ac */ /* 0x000f2c0008000800 */
[----:B------:R-:W1:Y:S01]  /*4160*/  LDC.64 R4, c[0x0][0x890] ;  /* 0x00022400ff047b82 */ /* 0x000e620000000a00 */
[----:B------:R-:W3:Y:S01]  /*4170*/  LDCU UR4, c[0x0][0xb30] ;  /* 0x00016600ff0477ac */ /* 0x000ee20008000800 */
[----:B--2---:R-:W-:-:S02]  /*4180*/  UIMAD.WIDE.U32 UR6, UR27, UR44, URZ ;  /* 0x0000002c1b0672a5 */ /* 0x004fc4000f8e00ff */
[----:B----4-:R-:W-:Y:S01]  /*4190*/  UIMAD.WIDE.U32 UR8, UR26, UR47, URZ ;  /* 0x0000002f1a0872a5 */ /* 0x010fe2000f8e00ff */
[----:B------:R-:W-:Y:S01]  /*41a0*/  UMOV UR24, 0x400 ;  /* 0x0000040000187882 */ /* 0x000fe20000000000 */
[----:B------:R-:W-:-:S03]  /*41b0*/  UPLOP3.LUT UP3, UPT, UPT, UPT, UPT, 0x40, 0x4 ;  /* 0x000000000004789c */ /* 0x000fc60003f6e870 */
[----:B------:R-:W-:Y:S01]  /*41c0*/  UMOV UR6, UR7 ;  /* 0x0000000700067c82 */ /* 0x000fe20008000000 */
[----:B------:R-:W-:Y:S01]  /*41d0*/  UISETP.GE.AND UP0, UPT, UR40, 0x1, UPT ;  /* 0x000000012800788c */ /* 0x000fe2000bf06270 */
[----:B------:R-:W-:Y:S01]  /*41e0*/  UMOV UR28, UR9 ;  /* 0x00000009001c7c82 */ /* 0x000fe20008000000 */
[----:B------:R-:W-:Y:S01]  /*41f0*/  UISETP.NE.AND UP4, UPT, UR40, 0x1, UPT ;  /* 0x000000012800788c */ /* 0x000fe2000bf85270 */
[----:B------:R-:W2:Y:S01]  /*4200*/  LDCU.64 UR16, c[0x0][0xb28] ;  /* 0x00016500ff1077ac */ /* 0x000ea20008000a00 */
[----:B------:R-:W-:Y:S02]  /*4210*/  ULEA UR24, UR54, UR24, 0x18 ;  /* 0x0000001836187291 */ /* 0x000fe4000f8ec0ff */
[----:B------:R-:W-:Y:S02]  /*4220*/  UISETP.NE.AND UP6, UPT, UR15, 0x1, UPT ;  /* 0x000000010f00788c */ /* 0x000fe4000bfc5270 */
[----:B------:R-:W-:Y:S02]  /*4230*/  UISETP.NE.AND UP5, UPT, UR46, 0x1, UPT ;  /* 0x000000012e00788c */ /* 0x000fe4000bfa5270 */
[----:B------:R-:W-:-:S02]  /*4240*/  USHF.R.U32.HI UR30, URZ, UR45, UR6 ;  /* 0x0000002dff1e7299 */ /* 0x000fc40008011606 */
[----:B------:R-:W-:Y:S02]  /*4250*/  USHF.R.U32.HI UR28, URZ, UR31, UR28 ;  /* 0x0000001fff1c7299 */ /* 0x000fe4000801161c */
[----:B---3--:R-:W-:Y:S01]  /*4260*/  UISETP.NE.AND UP2, UPT, UR4, 0x1, UPT ;  /* 0x000000010400788c */ /* 0x008fe2000bf45270 */
[----:B------:R-:W-:-:S10]  /*4270*/  UMOV UR12, URZ ;  /* 0x000000ff000c7c82 */ /* 0x000fd40008000000 */
.L_x_84:
[C---:B------:R-:W-:Y:S02]  /*4280*/  LEA R12, R14.reuse, UR24, 0x3 ;  /* 0x000000180e0c7c11 */ /* 0x040fe4000f8e18ff */
[----:B------:R-:W-:Y:S02]  /*4290*/  SHF.L.U32 R0, R13, 0x1f, RZ ;  /* 0x0000001f0d007819 */ /* 0x000fe400000006ff */
[----:B------:R-:W-:Y:S02]  /*42a0*/  LEA R8, R14, UR24, 0x4 ;  /* 0x000000180e087c11 */ /* 0x000fe4000f8e20ff */
[----:B---3--:R-:W3:Y:S02]  /*42b0*/  SYNCS.PHASECHK.TRANS64.TRYWAIT P0, [R12+URZ+0x90], R0 ;  /* 0x000090000c0075a7 */ /* 0x008ee400080011ff */
[----:B---3--:R-:W-:Y:S05]  /*42c0*/  @!P0 BRA `(.L_x_76) ;  /* 0x0000003800e48947 */ /* 0x008fea0003800000 */
.L_x_152:
[----:B------:R-:W4:Y:S01]  /*42d0*/  LDS.128 R8, [R8+0x120] ;  /* 0x0001200008087984 */ /* 0x000f220000000c00 */
[----:B------:R-:W-:Y:S01]  /*42e0*/  UISETP.GE.AND UP0, UPT, UR40, 0x1, UPT ;  /* 0x000000012800788c */ /* 0x000fe2000bf06270 */
[----:B------:R-:W-:Y:S01]  /*42f0*/  @!PT LDS RZ, [RZ] ;  /* 0x00000000fffff984 */ /* 0x000fe20000000800 */
[----:B------:R-:W-:Y:S01]  /*4300*/  @!PT LDS RZ, [RZ] ;  /* 0x00000000fffff984 */ /* 0x000fe20000000800 */
[----:B------:R-:W-:Y:S01]  /*4310*/  @!PT LDS RZ, [RZ] ;  /* 0x00000000fffff984 */ /* 0x000fe20000000800 */
[----:B------:R-:W-:Y:S01]  /*4320*/  @!PT LDS RZ, [RZ] ;  /* 0x00000000fffff984 */ /* 0x000fe20000000800 */
[----:B------:R1:W-:Y:S06]  /*4330*/  MEMBAR.ALL.CTA ;  /* 0x0000000000007992 */ /* 0x0003ec0000008000 */
[----:B-1----:R-:W1:Y:S01]  /*4340*/  FENCE.VIEW.ASYNC.S ;  /* 0x00000000000073c6 */ /* 0x002e620000000000 */
[----:B----4-:R-:W-:Y:S11]  /*4350*/  LOP3.LUT P0, RZ, R10, 0x1, RZ, 0xc0, !PT ;  /* 0x000000010aff7812 */ /* 0x010ff6000780c0ff */
[----:B------:R-:W-:Y:S02]  /*4360*/  @!UPT UIADD3 URZ, UPT, UPT, URZ, URZ, URZ ;  /* 0x000000fffffff290 */ /* 0x000fe4000fffe0ff */
[----:B-1----:R-:W-:Y:S01]  /*4370*/  VOTEU.ANY UP1, P0 ;  /* 0x0000000000ff7886 */ /* 0x002fe20000020100 */
[----:B------:R-:W-:Y:S11]  /*4380*/  PLOP3.LUT P0, PT, PT, PT, UP1, 0x80, 0x8 ;  /* 0x000000000008781c */ /* 0x000ff60003f0f018 */
[----:B------:R-:W-:Y:S02]  /*4390*/  @!UPT UIADD3 URZ, UPT, UPT, URZ, URZ, URZ ;  /* 0x000000fffffff290 */ /* 0x000fe4000fffe0ff */
[----:B---3--:R-:W-:Y:S02]  /*43a0*/  @P0 SHF.R.U32.HI R0, RZ, 0x10, R9 ;  /* 0x00000010ff000819 */ /* 0x008fe40000011609 */
[----:B------:R-:W-:Y:S02]  /*43b0*/  @P0 MOV R6, R8 ;  /* 0x0000000800060202 */ /* 0x000fe40000000f00 */
[----:B------:R-:W-:Y:S01]  /*43c0*/  @P0 R2UR UR4, R0 ;  /* 0x00000000000402ca */ /* 0x000fe200000e0000 */
[----:B------:R-:W-:Y:S01]  /*43d0*/  VIADD R0, R12, 0xa0 ;  /* 0x000000a00c007836 */ /* 0x000fe20000000000 */
[----:B------:R-:W-:Y:S02]  /*43e0*/  @P0 LOP3.LUT R8, R9, 0xffff, RZ, 0xc0, !PT ;  /* 0x0000ffff09080812 */ /* 0x000fe400078ec0ff */
[----:B------:R-:W-:Y:S02]  /*43f0*/  @P0 R2UR UR6, R6 ;  /* 0x00000000060602ca */ /* 0x000fe400000e0000 */
[----:B------:R-:W-:Y:S02]  /*4400*/  PRMT R0, RZ, 0x654, R0 ;  /* 0x00000654ff007816 */ /* 0x000fe40000000000 */
[----:B------:R-:W-:Y:S02]  /*4410*/  @P0 R2UR UR5, R8 ;  /* 0x00000000080502ca */ /* 0x000fe400000e0000 */
[----:B------:R1:W-:Y:S03]  /*4420*/  SYNCS.ARRIVE.TRANS64.RED.A1T0 RZ, [R0+URZ], RZ ;  /* 0x000000ff00ff79a7 */ /* 0x0003e600081004ff */
[----:B------:R-:W-:Y:S04]  /*4430*/  @UP1 UMOV UR25, UR4 ;  /* 0x0000000400191c82 */ /* 0x000fe80008000000 */
[----:B------:R-:W-:Y:S04]  /*4440*/  @UP1 UMOV UR14, UR6 ;  /* 0x00000006000e1c82 */ /* 0x000fe80008000000 */
[----:B------:R-:W-:Y:S01]  /*4450*/  @UP1 UMOV UR13, UR5 ;  /* 0x00000005000d1c82 */ /* 0x000fe20008000000 */
[----:B------:R-:W-:Y:S05]  /*4460*/  BRA.U !UP0, `(.L_x_77) ;  /* 0x0000000108a47547 */ /* 0x000fea000b800000 */
[----:B------:R-:W-:Y:S02]  /*4470*/  UIMAD.WIDE.U32 UR8, UR13, UR47, URZ ;  /* 0x0000002f0d0872a5 */ /* 0x000fe4000f8e00ff */
[----:B------:R-:W-:Y:S02]  /*4480*/  UIMAD.WIDE.U32 UR10, UR14, UR44, URZ ;  /* 0x0000002c0e0a72a5 */ /* 0x000fe4000f8e00ff */
[----:B------:R-:W-:Y:S02]  /*4490*/  USEL UR4, UR26, UR28, !UP5 ;  /* 0x0000001c1a047287 */ /* 0x000fe4000e800000 */
[----:B------:R-:W-:Y:S02]  /*44a0*/  USEL UR7, UR27, UR30, !UP6 ;  /* 0x0000001e1b077287 */ /* 0x000fe4000f000000 */
[----:B--2---:R-:W-:Y:S02]  /*44b0*/  UIMAD.WIDE.U32 UR18, UR4, UR16, URZ ;  /* 0x00000010041272a5 */ /* 0x004fe4000f8e00ff */
[----:B------:R-:W-:Y:S01]  /*44c0*/  UIMAD.WIDE.U32 UR20, UR7, UR16, URZ ;  /* 0x00000010071472a5 */ /* 0x000fe2000f8e00ff */
[----:B------:R-:W-:Y:S02]  /*44d0*/  UMOV UR5, UR9 ;  /* 0x0000000900057c82 */ /* 0x000fe40008000000 */
[----:B------:R-:W-:Y:S03]  /*44e0*/  USHF.R.U32.HI UR6, URZ, UR31, UR5 ;  /* 0x0000001fff067299 */ /* 0x000fe60008011605 */
[----:B------:R-:W-:Y:S01]  /*44f0*/  UMOV UR5, UR11 ;  /* 0x0000000b00057c82 */ /* 0x000fe20008000000 */
[----:B------:R-:W-:Y:S02]  /*4500*/  USEL UR6, UR13, UR6, !UP5 ;  /* 0x000000060d067287 */ /* 0x000fe4000e800000 */
[----:B------:R-:W-:Y:S02]  /*4510*/  USHF.R.U32.HI UR8, URZ, UR45, UR5 ;  /* 0x0000002dff087299 */ /* 0x000fe40008011605 */
[----:B------:R-:W-:Y:S01]  /*4520*/  UIMAD.WIDE.U32 UR10, UR6, UR16, URZ ;  /* 0x00000010060a72a5 */ /* 0x000fe2000f8e00ff */
[----:B------:R-:W-:Y:S02]  /*4530*/  UMOV UR5, UR19 ;  /* 0x0000001300057c82 */ /* 0x000fe40008000000 */
[----:B------:R-:W-:Y:S03]  /*4540*/  @UP4 USHF.R.U32.HI UR4, URZ, UR17, UR5 ;  /* 0x00000011ff044299 */ /* 0x000fe60008011605 */
[----:B------:R-:W-:Y:S01]  /*4550*/  UMOV UR5, UR21 ;  /* 0x0000001500057c82 */ /* 0x000fe20008000000 */
[----:B------:R-:W-:Y:S02]  /*4560*/  UIMAD UR4, UR40, UR4, URZ ;  /* 0x00000004280472a4 */ /* 0x000fe4000f8e02ff */
[----:B------:R-:W-:Y:S02]  /*4570*/  @UP4 USHF.R.U32.HI UR7, URZ, UR17, UR5 ;  /* 0x00000011ff074299 */ /* 0x000fe40008011605 */
[----:B------:R-:W-:Y:S02]  /*4580*/  USEL UR5, UR14, UR8, !UP6 ;  /* 0x000000080e057287 */ /* 0x000fe4000f000000 */
[----:B------:R-:W-:Y:S02]  /*4590*/  UIMAD UR8, UR40, UR7, URZ ;  /* 0x00000007280872a4 */ /* 0x000fe4000f8e02ff */
[----:B------:R-:W-:Y:S03]  /*45a0*/  UISETP.GE.AND UP0, UPT, UR6, UR4, UPT ;  /* 0x000000040600728c */ /* 0x000fe6000bf06270 */
[----:B------:R-:W-:Y:S01]  /*45b0*/  UMOV UR4, UR11 ;  /* 0x0000000b00047c82 */ /* 0x000fe20008000000 */
[----:B------:R-:W-:Y:S02]  /*45c0*/  UISETP.GE.OR UP0, UPT, UR5, UR8, UP0 ;  /* 0x000000080500728c */ /* 0x000fe40008706670 */
[----:B------:R-:W-:Y:S02]  /*45d0*/  USHF.R.U32.HI UR4, URZ, UR17, UR4 ;  /* 0x00000011ff047299 */ /* 0x000fe40008011604 */
[----:B------:R-:W-:Y:S02]  /*45e0*/  UIMAD.WIDE.U32 UR8, UR5, UR16, URZ ;  /* 0x00000010050872a5 */ /* 0x000fe4000f8e00ff */
[----:B------:R-:W-:Y:S04]  /*45f0*/  USEL UR10, UR6, UR4, !UP4 ;  /* 0x00000004060a7287 */ /* 0x000fe8000e000000 */
[----:B------:R-:W-:Y:S01]  /*4600*/  UIADD3 UR11, UPT, UPT, -UR10, URZ, URZ ;  /* 0x000000ff0a0b7290 */ /* 0x000fe2000fffe1ff */
[----:B------:R-:W-:Y:S02]  /*4610*/  @!UP0 UMOV UR4, UR9 ;  /* 0x0000000900048c82 */ /* 0x000fe40008000000 */
[----:B------:R-:W-:Y:S02]  /*4620*/  @!UP0 USHF.R.U32.HI UR4, URZ, UR17, UR4 ;  /* 0x00000011ff048299 */ /* 0x000fe40008011604 */
[----:B------:R-:W-:Y:S02]  /*4630*/  UIMAD UR8, UR40, UR11, UR6 ;  /* 0x0000000b280872a4 */ /* 0x000fe4000f8e0206 */
[----:B------:R-:W-:Y:S04]  /*4640*/  @!UP0 USEL UR4, UR5, UR4, !UP4 ;  /* 0x0000000405048287 */ /* 0x000fe8000e000000 */
[----:B------:R-:W-:Y:S02]  /*4650*/  @!UP0 UIMAD UR8, UR7, UR8, UR4 ;  /* 0x00000008070882a4 */ /* 0x000fe4000f8e0204 */
[----:B------:R-:W-:Y:S02]  /*4660*/  @!UP0 UIADD3 UR9, UPT, UPT, UR10, -UR4, URZ ;  /* 0x800000040a098290 */ /* 0x000fe4000fffe0ff */
[----:B------:R-:W-:Y:S02]  /*4670*/  UIADD3 UR4, UPT, UPT, -UR5, URZ, URZ ;  /* 0x000000ff05047290 */ /* 0x000fe4000fffe1ff */
[----:B------:R-:W-:Y:S02]  /*4680*/  UIADD3 UR7, UPT, UPT, -UR6, URZ, URZ ;  /* 0x000000ff06077290 */ /* 0x000fe4000fffe1ff */
[----:B------:R-:W-:Y:S02]  /*4690*/  @!UP0 UIMAD UR6, UR9, UR40, UR5 ;  /* 0x00000028090682a4 */ /* 0x000fe4000f8e0205 */
[----:B------:R-:W-:Y:S02]  /*46a0*/  UIMAD UR14, UR15, UR4, UR14 ;  /* 0x000000040f0e72a4 */ /* 0x000fe4000f8e020e */
[----:B------:R-:W-:Y:S01]  /*46b0*/  UIMAD UR13, UR46, UR7, UR13 ;  /* 0x000000072e0d72a4 */ /* 0x000fe2000f8e020d */
[----:B------:R-:W-:Y:S02]  /*46c0*/  @!UP0 UMOV UR5, UR8 ;  /* 0x0000000800058c82 */ /* 0x000fe40008000000 */
[----:B------:R-:W-:Y:S02]  /*46d0*/  UIMAD UR14, UR5, UR15, UR14 ;  /* 0x0000000f050e72a4 */ /* 0x000fe4000f8e020e */
[----:B------:R-:W-:Y:S11]  /*46e0*/  UIMAD UR13, UR6, UR46, UR13 ;  /* 0x0000002e060d72a4 */ /* 0x000ff6000f8e020d */
[----:B------:R-:W-:Y:S01]  /*46f0*/  @!UPT UIADD3 URZ, UPT, UPT, URZ, URZ, URZ ;  /* 0x000000fffffff290 */ /* 0x000fe2000fffe0ff */
.L_x_77:
[----:B------:R-:W3:Y:S01]  /*4700*/  @!UP2 LDCU.128 UR20, c[0x0][0xb10] ;  /* 0x00016200ff14a7ac */ /* 0x000ee20008000c00 */
[C---:B------:R-:W-:Y:S02]  /*4710*/  ISETP.NE.U32.AND P1, PT, R4.reuse, RZ, PT ;  /* 0x000000ff0400720c */ /* 0x040fe40003f25070 */
[----:B------:R-:W-:Y:S02]  /*4720*/  ISETP.NE.U32.AND P0, PT, R4, RZ, PT ;  /* 0x000000ff0400720c */ /* 0x000fe40003f05070 */
[C---:B------:R-:W-:Y:S02]  /*4730*/  ISETP.NE.AND.EX P1, PT, R5.reuse, RZ, PT, P1 ;  /* 0x000000ff0500720c */ /* 0x040fe40003f25310 */
[----:B------:R-:W-:Y:S01]  /*4740*/  ISETP.NE.AND.EX P0, PT, R5, RZ, PT, P0 ;  /* 0x000000ff0500720c */ /* 0x000fe20003f05300 */
[----:B------:R-:W4:Y:S01]  /*4750*/  @!UP2 LDCU UR5, c[0x0][0xb0c] ;  /* 0x00016180ff05a7ac */ /* 0x000f220008000800 */
[----:B------:R-:W-:Y:S02]  /*4760*/  USHF.L.U32 UR11, UR29, 0x6, URZ ;  /* 0x000000061d0b7899 */ /* 0x000fe400080006ff */
[----:B------:R-:W-:Y:S02]  /*4770*/  USHF.L.U32 UR10, UR32, 0x6, URZ ;  /* 0x00000006200a7899 */ /* 0x000fe400080006ff */
[----:B---3--:R-:W-:Y:S07]  /*4780*/  UIMAD.WIDE.U32 UR6, UR14, UR20, URZ ;  /* 0x000000140e0672a5 */ /* 0x008fee000f8e00ff */
[----:B------:R-:W-:Y:S01]  /*4790*/  @!UP2 UMOV UR4, UR7 ;  /* 0x000000070004ac82 */ /* 0x000fe20008000000 */
[----:B----4-:R-:W-:Y:S02]  /*47a0*/  @!UP2 UISETP.NE.AND UP0, UPT, UR5, 0x1, UPT ;  /* 0x000000010500a88c */ /* 0x010fe4000bf05270 */
[----:B------:R-:W-:Y:S02]  /*47b0*/  @!UP2 USHF.R.U32.HI UR4, URZ, UR21, UR4 ;  /* 0x00000015ff04a299 */ /* 0x000fe40008011604 */
[----:B------:R-:W-:Y:S02]  /*47c0*/  UIMAD.WIDE.U32 UR6, UR13, UR23, URZ ;  /* 0x000000170d0672a5 */ /* 0x000fe4000f8e00ff */
[----:B------:R-:W-:Y:S02]  /*47d0*/  @!UP2 USEL UR8, UR14, UR4, !UP0 ;  /* 0x000000040e08a287 */ /* 0x000fe4000c000000 */
[----:B------:R-:W-:Y:S03]  /*47e0*/  @!UP2 UISETP.NE.AND UP0, UPT, UR22, 0x1, UPT ;  /* 0x000000011600a88c */ /* 0x000fe6000bf05270 */
[----:B------:R-:W-:Y:S02]  /*47f0*/  @!UP2 UMOV UR6, UR7 ;  /* 0x000000070006ac82 */ /* 0x000fe40008000000 */
[----:B------:R-:W3:Y:S02]  /*4800*/  @!UP2 LDCU UR4, c[0x0][0xb20] ;  /* 0x00016400ff04a7ac */ /* 0x000ee40008000800 */
[----:B---3--:R-:W-:Y:S04]  /*4810*/  @!UP2 USHF.R.U32.HI UR6, URZ, UR4, UR6 ;  /* 0x00000004ff06a299 */ /* 0x008fe80008011606 */
[----:B------:R-:W-:Y:S04]  /*4820*/  @!UP2 USEL UR6, UR13, UR6, !UP0 ;  /* 0x000000060d06a287 */ /* 0x000fe8000c000000 */
[----:B------:R-:W-:Y:S02]  /*4830*/  @!UP2 UIADD3 UR4, UPT, UPT, -UR8, UR6, URZ ;  /* 0x000000060804a290 */ /* 0x000fe4000fffe1ff */
[----:B------:R-:W-:Y:S02]  /*4840*/  @!UP2 UIADD3 UR6, UPT, UPT, UR8, -UR6, URZ ;  /* 0x800000060806a290 */ /* 0x000fe4000fffe0ff */
[----:B------:R-:W-:Y:S02]  /*4850*/  @!UP2 UIMAD UR14, UR4, UR5, UR14 ;  /* 0x00000005040ea2a4 */ /* 0x000fe4000f8e020e */
[----:B------:R-:W-:Y:S01]  /*4860*/  @!UP2 UIMAD UR13, UR6, UR22, UR13 ;  /* 0x00000016060da2a4 */ /* 0x000fe2000f8e020d */
[----:B------:R-:W-:Y:S11]  /*4870*/  BRA.U UP3, `(.L_x_78) ;  /* 0x0000000103107547 */ /* 0x000ff6000b800000 */
[----:B------:R-:W-:Y:S04]  /*4880*/  MOV R6, UR33 ;  /* 0x0000002100067c02 */ /* 0x000fe80008000f00 */
[----:B------:R-:W-:Y:S04]  /*4890*/  SHF.L.U32 R6, R6, 0x1f, RZ ;  /* 0x0000001f06067819 */ /* 0x000fe800000006ff */
[----:B------:R-:W3:Y:S02]  /*48a0*/  SYNCS.PHASECHK.TRANS64.TRYWAIT P2, [UR24+0x88], R6 ;  /* 0x00008806ff0075a7 */ /* 0x000ee40008041118 */
[----:B---3--:R-:W-:Y:S05]  /*48b0*/  @!P2 BRA `(.L_x_79) ;  /* 0x00000034007ca947 */ /* 0x008fea0003800000 */
.L_x_78:
[----:B------:R-:W-:Y:S05]  /*48c0*/  @!P1 BRA `(.L_x_80) ;  /* 0x0000000000309947 */ /* 0x000fea0003800000 */
[----:B------:R-:W-:Y:S01]  /*48d0*/  ISETP.NE.U32.AND P1, PT, R2, RZ, PT ;  /* 0x000000ff0200720c */ /* 0x000fe20003f25070 */
[----:B------:R-:W3:Y:S01]  /*48e0*/  LDCU.64 UR4, c[0x0][0x358] ;  /* 0x00006b00ff0477ac */ /* 0x000ee20008000a00 */
[----:B------:R-:W-:Y:S02]  /*48f0*/  IMAD.MOV.U32 R45, RZ, RZ, 0x1 ;  /* 0x00000001ff2d7424 */ /* 0x000fe400078e00ff */
[----:B------:R-:W-:Y:S11]  /*4900*/  ISETP.NE.AND.EX P1, PT, R3, RZ, PT, P1 ;  /* 0x000000ff0300720c */ /* 0x000ff60003f25310 */
[----:B------:R-:W-:Y:S02]  /*4910*/  @!UPT UIADD3 URZ, UPT, UPT, URZ, URZ, URZ ;  /* 0x000000fffffff290 */ /* 0x000fe4000fffe0ff */
[----:B------:R-:W4:Y:S01]  /*4920*/  @P1 LDC.64 R8, c[0x0][0x888] ;  /* 0x00022200ff081b82 */ /* 0x000f220000000a00 */
[----:B-1----:R-:W-:Y:S04]  /*4930*/  @P1 IMAD R0, R4, UR36, RZ ;  /* 0x0000002404001c24 */ /* 0x002fe8000f8e02ff */
[----:B----4-:R-:W-:Y:S04]  /*4940*/  @P1 IMAD.WIDE R8, R0, 0x4, R8 ;  /* 0x0000000400081825 */ /* 0x010fe800078e0208 */
[----:B------:R-:W-:Y:S01]  /*4950*/  HFMA2 R0, -RZ, RZ, 0, 5.9604644775390625e-08 ;  /* 0x00000001ff007431 */ /* 0x000fe200000001ff */
[----:B---3-5:R3:W5:Y:S04]  /*4960*/  @P1 LDG.E R26, desc[UR4][R8.64] ;  /* 0x00000004081a1981 */ /* 0x028768000c1e1900 */
[----:B------:R-:W-:Y:S01]  /*4970*/  @!P1 PRMT R45, R0, 0x7610, R45 ;  /* 0x00007610002d9816 */ /* 0x000fe2000000002d */
[----:B---3--:R-:W4:Y:S06]  /*4980*/  @!P1 LDC R26, c[0x0][0x880] ;  /* 0x00022000ff1a9b82 */ /* 0x008f2c0000000800 */
.L_x_80:
[----:B----45:R-:W-:Y:S01]  /*4990*/  @!P0 FSETP.EQ.AND P1, PT, R26, RZ, PT ;  /* 0x000000ff1a00820b */ /* 0x030fe20003f22000 */
[----:B------:R-:W-:Y:S01]  /*49a0*/  @!UPT UIADD3 URZ, UPT, UPT, URZ, URZ, URZ ;  /* 0x000000fffffff290 */ /* 0x000fe2000fffe0ff */
[----:B------:R-:W-:Y:S11]  /*49b0*/  @!P0 BRA `(.L_x_81) ;  /* 0x0000000000188947 */ /* 0x000ff60003800000 */
[----:B------:R-:W-:Y:S02]  /*49c0*/  LOP3.LUT P0, RZ, R45, 0xff, RZ, 0xc0, !PT ;  /* 0x000000ff2dff7812 */ /* 0x000fe4000780c0ff */
[----:B------:R-:W-:Y:S04]  /*49d0*/  ISETP.NE.U32.AND P1, PT, R2, RZ, PT ;  /* 0x000000ff0200720c */ /* 0x000fe80003f25070 */
[----:B------:R-:W-:Y:S04]  /*49e0*/  ISETP.NE.AND.EX P1, PT, R3, RZ, PT, P1 ;  /* 0x000000ff0300720c */ /* 0x000fe80003f25310 */
[----:B------:R-:W-:Y:S03]  /*49f0*/  PLOP3.LUT P1, PT, P1, PT, PT, 0x8, 0x80 ;  /* 0x000000000080781c */ /* 0x000fe60000f2e170 */
[----:B------:R-:W-:Y:S11]  /*4a00*/  @P0 FSETP.EQ.AND P1, PT, R26, RZ, PT ;  /* 0x000000ff1a00020b */ /* 0x000ff60003f22000 */
[----:B------:R-:W-:Y:S02]  /*4a10*/  @!UPT UIADD3 URZ, UPT, UPT, URZ, URZ, URZ ;  /* 0x000000fffffff290 */ /* 0x000fe4000fffe0ff */
.L_x_81:
[----:B------:R-:W-:Y:S01]  /*4a20*/  ULEA UR4, UR12, UR24, 0x3 ;  /* 0x000000180c047291 */ /* 0x000fe2000f8e18ff */
[----:B------:R-:W-:Y:S02]  /*4a30*/  SHF.L.U32 R9, R15, 0x1f, RZ ;  /* 0x0000001f0f097819 */ /* 0x000fe400000006ff */
[----:B------:R-:W-:Y:S04]  /*4a40*/  ELECT P0, URZ, PT ;  /* 0x0000000000ff782f */ /* 0x000fe80003800000 */
[----:B------:R-:W-:Y:S02]  /*4a50*/  PLOP3.LUT P1, PT, P1, P0, PT, 0xf2, 0x2f ;  /* 0x00000000002f781c */ /* 0x000fe40000f21e72 */
[----:B------:R-:W3:Y:S11]  /*4a60*/  SYNCS.PHASECHK.TRANS64.TRYWAIT P2, [UR4+0x68], R9 ;  /* 0x00006809ff0075a7 */ /* 0x000ef60008041104 */
[----:B------:R-:W-:Y:S05]  /*4a70*/  @!P1 IADD3 R8, P0, PT, R16, 0x580, RZ ;  /* 0x0000058010089810 */ /* 0x000fea0007f1e0ff */
[----:B-1----:R-:W-:Y:S01]  /*4a80*/  @!P1 IMAD.X R6, RZ, RZ, R17, P0 ;  /* 0x000000ffff069224 */ /* 0x002fe200000e0611 */
[----:B---3--:R-:W-:Y:S07]  /*4a90*/  @!P2 BRA `(.L_x_82) ;  /* 0x00000034001ca947 */ /* 0x008fee0003800000 */
.L_x_155:
[----:B------:R-:W-:Y:S01]  /*4aa0*/  @!P1 R2UR UR7, R6 ;  /* 0x00000000060792ca */ /* 0x000fe200000e0000 */
[----:B------:R-:W-:Y:S01]  /*4ab0*/  UIADD3 UR5, UPT, UPT, UR12, 0x1, URZ ;  /* 0x000000010c057890 */ /* 0x000fe2000fffe0ff */
[----:B------:R-:W-:Y:S01]  /*4ac0*/  @!P1 R2UR UR6, R8 ;  /* 0x00000000080692ca */ /* 0x000fe200000e0000 */
[----:B------:R-:W-:Y:S01]  /*4ad0*/  UIADD3 UR9, UPT, UPT, UR4, 0x50, URZ ;  /* 0x0000005004097890 */ /* 0x000fe2000fffe0ff */
[----:B------:R-:W-:Y:S01]  /*4ae0*/  @!P1 IMAD.MOV.U32 R6, RZ, RZ, 0x1000 ;  /* 0x00001000ff069424 */ /* 0x000fe200078e00ff */
[----:B------:R-:W-:Y:S01]  /*4af0*/  UISETP.NE.AND UP0, UPT, UR5, 0x3, UPT ;  /* 0x000000030500788c */ /* 0x000fe2000bf05270 */
[----:B------:R-:W-:Y:S01]  /*4b00*/  VIADD R14, R14, 0x1 ;  /* 0x000000010e0e7836 */ /* 0x000fe20000000000 */
[----:B------:R-:W-:Y:S01]  /*4b10*/  UMOV UR22, 0x0 ;  /* 0x0000000000167882 */ /* 0x000fe20000000000 */
[----:B------:R-:W-:Y:S01]  /*4b20*/  UMOV UR23, 0x10000000 ;  /* 0x1000000000177882 */ /* 0x000fe20000000000 */
[----:B------:R-:W-:Y:S04]  /*4b30*/  UPRMT UR20, UR54, 0x654, UR9 ;  /* 0x0000065436147896 */ /* 0x000fe80008000009 */
[----:B-1----:R-:W-:Y:S01]  /*4b40*/  IMAD.U32 R9, RZ, RZ, UR7 ;  /* 0x00000007ff097e24 */ /* 0x002fe2000f8e00ff */
[----:B------:R-:W-:Y:S01]  /*4b50*/  USEL UR7, URZ, 0x1, UP0 ;  /* 0x00000001ff077887 */ /* 0x000fe20008000000 */
[----:B------:R-:W-:Y:S01]  /*4b60*/  IMAD.U32 R8, RZ, RZ, UR6 ;  /* 0x00000006ff087e24 */ /* 0x000fe2000f8e00ff */
[----:B------:R-:W-:Y:S02]  /*4b70*/  USEL UR6, UR5, URZ, UP0 ;  /* 0x000000ff05067287 */ /* 0x000fe40008000000 */
[----:B------:R-:W-:Y:S01]  /*4b80*/  VOTEU.ALL UP0, P1 ;  /* 0x0000000000ff7886 */ /* 0x000fe20000800000 */
[----:B------:R-:W-:Y:S02]  /*4b90*/  @!P1 R2UR UR19, R9 ;  /* 0x00000000091392ca */ /* 0x000fe400000e0000 */
[----:B------:R-:W-:Y:S02]  /*4ba0*/  @!P1 R2UR UR18, R8 ;  /* 0x00000000081292ca */ /* 0x000fe400000e0000 */
[----:B------:R-:W-:Y:S01]  /*4bb0*/  @!UP0 ULEA UR5, UR12, UR24, 0xc ;  /* 0x000000180c058291 */ /* 0x000fe2000f8e60ff */
[----:B------:R-:W-:Y:S02]  /*4bc0*/  LOP3.LUT R15, R15, UR7, RZ, 0x3c, !PT ;  /* 0x000000070f0f7c12 */ /* 0x000fe4000f8e3cff */
[----:B------:R-:W-:Y:S01]  /*4bd0*/  UMOV UR12, UR36 ;  /* 0x00000024000c7c82 */ /* 0x000fe20008000000 */
[----:B------:R-:W-:Y:S01]  /*4be0*/  @!UP0 UIADD3 UR8, UPT, UPT, UR5, 0x200, URZ ;  /* 0x0000020005088890 */ /* 0x000fe2000fffe0ff */
[----:B------:R-:W-:Y:S01]  /*4bf0*/  SHF.L.U32 R0, R15, 0x1f, RZ ;  /* 0x0000001f0f007819 */ /* 0x000fe200000006ff */
[----:B------:R-:W-:Y:S01]  /*4c00*/  VOTEU.ALL UP0, P1 ;  /* 0x0000000000ff7886 */ /* 0x000fe20000800000 */
[----:B------:R-:W-:Y:S06]  /*4c10*/  ULEA UR5, UR6, UR24, 0x3 ;  /* 0x0000001806057291 */ /* 0x000fec000f8e18ff */
[----:B------:R1:W-:Y:S01]  /*4c20*/  @!UP0 UTMALDG.3D [UR8], [UR18], desc[UR22] ;  /* 0x00001608120085b4 */ /* 0x0003e20008011000 */
[----:B------:R1:W-:Y:S01]  /*4c30*/  @!P1 SYNCS.ARRIVE.TRANS64.RED.A0TR RZ, [UR4+0x50], R6 ;  /* 0x00005006ffff99a7 */ /* 0x0003e20008300404 */
[----:B------:R-:W-:Y:S01]  /*4c40*/  SYNCS.ARRIVE.TRANS64.RED.A1T0 RZ, [UR20], RZ ;  /* 0x000000ffffff79a7 */ /* 0x000fe20008100414 */
[----:B------:R-:W3:Y:S02]  /*4c50*/  SYNCS.PHASECHK.TRANS64.TRYWAIT P0, [UR5+0x68], R0 ;  /* 0x00006800ff0075a7 */ /* 0x000ee40008001105 */
[----:B-1-3--:R-:W-:Y:S05]  /*4c60*/  @!P0 BRA `(.L_x_83) ;  /* 0x0000003000c08947 */ /* 0x00afea0003800000 */
.L_x_157:
[----:B------:R-:W-:Y:S01]  /*4c70*/  UIADD3 UR9, UPT, UPT, UR5, 0x50, URZ ;  /* 0x0000005005097890 */ /* 0x000fe2000fffe0ff */
[----:B-1----:R-:W-:Y:S01]  /*4c80*/  @!P1 IADD3 R6, P0, PT, R16, 0x580, RZ ;  /* 0x0000058010069810 */ /* 0x002fe20007f1e0ff */
[----:B------:R-:W-:Y:S01]  /*4c90*/  UPLOP3.LUT UP3, UPT, UPT, UPT, UPT, 0x80, 0x8 ;  /* 0x000000000008789c */ /* 0x000fe20003f6f070 */
[----:B------:R-:W-:Y:S01]  /*4ca0*/  R2UR UR23, R47 ;  /* 0x000000002f1772ca */ /* 0x000fe200000e0000 */
[----:B------:R-:W-:Y:S01]  /*4cb0*/  UMOV UR20, 0x0 ;  /* 0x0000000000147882 */ /* 0x000fe20000000000 */
[----:B------:R-:W-:Y:S01]  /*4cc0*/  @!P1 R2UR UR7, R6 ;  /* 0x00000000060792ca */ /* 0x000fe200000e0000 */
[----:B------:R-:W-:Y:S01]  /*4cd0*/  @!P1 IMAD.X R0, RZ, RZ, R17, P0 ;  /* 0x000000ffff009224 */ /* 0x000fe200000e0611 */
[----:B------:R-:W-:Y:S01]  /*4ce0*/  UMOV UR21, 0x10000000 ;  /* 0x1000000000157882 */ /* 0x000fe20000000000 */
[----:B------:R-:W-:Y:S01]  /*4cf0*/  UMOV UR12, UR36 ;  /* 0x00000024000c7c82 */ /* 0x000fe20008000000 */
[----:B------:R-:W-:Y:S01]  /*4d00*/  VOTEU.ALL UP0, P1 ;  /* 0x0000000000ff7886 */ /* 0x000fe20000800000 */
[----:B------:R-:W-:Y:S01]  /*4d10*/  R2UR UR22, R48 ;  /* 0x00000000301672ca */ /* 0x000fe200000e0000 */
[----:B------:R-:W-:Y:S01]  /*4d20*/  UMOV UR36, UR25 ;  /* 0x0000001900247c82 */ /* 0x000fe20008000000 */
[----:B------:R-:W-:Y:S02]  /*4d30*/  @!P1 R2UR UR4, R0 ;  /* 0x00000000000492ca */ /* 0x000fe400000e0000 */
[----:B------:R-:W-:Y:S01]  /*4d40*/  @!UP0 UIADD3 UR10, UPT, UPT, UR10, 0x20, URZ ;  /* 0x000000200a0a8890 */ /* 0x000fe2000fffe0ff */
[C---:B------:R-:W-:Y:S01]  /*4d50*/  ISETP.NE.AND P0, PT, R14.reuse, 0x2, PT ;  /* 0x000000020e00780c */ /* 0x040fe20003f05270 */
[----:B------:R-:W-:Y:S02]  /*4d60*/  UIADD3 UR32, UPT, UPT, UR13, UR23, URZ ;  /* 0x000000170d207290 */ /* 0x000fe4000fffe0ff */
[----:B------:R-:W-:Y:S01]  /*4d70*/  IMAD.U32 R8, RZ, RZ, UR7 ;  /* 0x00000007ff087e24 */ /* 0x000fe2000f8e00ff */
[----:B------:R-:W-:Y:S02]  /*4d80*/  SEL R0, RZ, 0x1, P0 ;  /* 0x00000001ff007807 */ /* 0x000fe40000000000 */
[----:B------:R-:W-:Y:S02]  /*4d90*/  SEL R14, R14, RZ, P0 ;  /* 0x000000ff0e0e7207 */ /* 0x000fe40000000000 */
[----:B------:R-:W-:Y:S01]  /*4da0*/  @!P1 R2UR UR18, R8 ;  /* 0x00000000081292ca */ /* 0x000fe200000e0000 */
[----:B------:R-:W-:Y:S01]  /*4db0*/  UIADD3 UR29, UPT, UPT, UR14, UR22, URZ ;  /* 0x000000160e1d7290 */ /* 0x000fe2000fffe0ff */
[----:B------:R-:W-:Y:S01]  /*4dc0*/  IMAD.U32 R9, RZ, RZ, UR4 ;  /* 0x00000004ff097e24 */ /* 0x000fe2000f8e00ff */
[----:B------:R-:W-:Y:S01]  /*4dd0*/  @!UP0 ULEA UR4, UR6, UR24, 0xc ;  /* 0x0000001806048291 */ /* 0x000fe2000f8e60ff */
[----:B------:R-:W-:Y:S03]  /*4de0*/  LOP3.LUT R13, R13, R0, RZ, 0x3c, !PT ;  /* 0x000000000d0d7212 */ /* 0x000fe600078e3cff */
[----:B------:R-:W-:Y:S01]  /*4df0*/  @!P1 R2UR UR19, R9 ;  /* 0x00000000091392ca */ /* 0x000fe200000e0000 */
[----:B------:R-:W-:Y:S01]  /*4e00*/  @!UP0 UIADD3 UR8, UPT, UPT, UR4, 0x200, URZ ;  /* 0x0000020004088890 */ /* 0x000fe2000fffe0ff */
[----:B------:R-:W-:Y:S01]  /*4e10*/  VOTEU.ALL UP0, P1 ;  /* 0x0000000000ff7886 */ /* 0x000fe20000800000 */
[----:B------:R-:W-:Y:S10]  /*4e20*/  UPRMT UR4, UR54, 0x654, UR9 ;  /* 0x0000065436047896 */ /* 0x000ff40008000009 */
[----:B------:R1:W-:Y:S01]  /*4e30*/  @!UP0 UTMALDG.3D [UR8], [UR18], desc[UR20] ;  /* 0x00001408120085b4 */ /* 0x0003e20008011000 */
[----:B------:R3:W-:Y:S01]  /*4e40*/  @!P1 SYNCS.ARRIVE.TRANS64.RED.A0TR RZ, [UR5+0x50], R7 ;  /* 0x00005007ffff99a7 */ /* 0x0007e20008300405 */
[----:B------:R-:W-:Y:S01]  /*4e50*/  SYNCS.ARRIVE.TRANS64.RED.A1T0 RZ, [UR4], RZ ;  /* 0x000000ffffff79a7 */ /* 0x000fe20008100404 */
[----:B------:R-:W-:Y:S04]  /*4e60*/  UIADD3 UR4, UPT, UPT, UR6, 0x1, URZ ;  /* 0x0000000106047890 */ /* 0x000fe8000fffe0ff */
[----:B------:R-:W-:Y:S04]  /*4e70*/  UISETP.NE.AND UP0, UPT, UR4, 0x3, UPT ;  /* 0x000000030400788c */ /* 0x000fe8000bf05270 */
[----:B------:R-:W-:Y:S06]  /*4e80*/  USEL UR5, URZ, 0x1, UP0 ;  /* 0x00000001ff057887 */ /* 0x000fec0008000000 */
[----:B------:R-:W-:Y:S01]  /*4e90*/  LOP3.LUT R15, R15, UR5, RZ, 0x3c, !PT ;  /* 0x000000050f0f7c12 */ /* 0x000fe2000f8e3cff */
[----:B-1----:R-:W-:Y:S01]  /*4ea0*/  USEL UR12, UR4, URZ, UP0 ;  /* 0x000000ff040c7287 */ /* 0x002fe20008000000 */
[----:B------:R-:W-:Y:S11]  /*4eb0*/  BRA.U UP1, `(.L_x_84) ;  /* 0xfffffff101f07547 */ /* 0x000ff6000b83ffff */
[----:B------:R-:W-:Y:S01]  /*4ec0*/  UIADD3 UR24, UPT, UPT, UR24, 0x68, URZ ;  /* 0x0000006818187890 */ /* 0x000fe2000fffe0ff */
[----:B------:R-:W-:-:S03]  /*4ed0*/  SHF.L.U32 R2, R15, 0x1f, RZ ;  /* 0x0000001f0f027819 */ /* 0x000fc600000006ff */
[----:B------:R-:W-:-:S09]  /*4ee0*/  ULEA UR4, UR12, UR24, 0x3 ;  /* 0x000000180c047291 */ /* 0x000fd2000f8e18ff */
[----:B------:R-:W1:Y:S02]  /*4ef0*/  SYNCS.PHASECHK.TRANS64.TRYWAIT P0, [UR4], R2 ;  /* 0x00000002ff0075a7 */ /* 0x000e640008001104 */
[----:B-1----:R-:W-:Y:S05]  /*4f00*/  @!P0 BRA `(.L_x_85) ;  /* 0x0000003000308947 */ /* 0x002fea0003800000 */
.L_x_159:
        /* <DEDUP_REMOVED lines=9> */
.L_x_161:
[----:B------:R-:W-:-:S04]  /*4fa0*/  UIADD3 UR4, UPT, UPT, UR4, 0x1, URZ ;  /* 0x0000000104047890 */ /* 0x000fc8000fffe0ff */
[----:B------:R-:W-:-:S04]  /*4fb0*/  UISETP.NE.AND UP0, UPT, UR4, 0x3, UPT ;  /* 0x000000030400788c */ /* 0x000fc8000bf05270 */
[----:B------:R-:W-:Y:S02]  /*4fc0*/  USEL UR5, URZ, 0x1, UP0 ;  /* 0x00000001ff057887 */ /* 0x000fe40008000000 */
[----:B------:R-:W-:-:S04]  /*4fd0*/  USEL UR4, UR4, URZ, UP0 ;  /* 0x000000ff04047287 */ /* 0x000fc80008000000 */
[----:B------:R-:W-:Y:S01]  /*4fe0*/  ULEA UR4, UR4, UR24, 0x3 ;  /* 0x0000001804047291 */ /* 0x000fe2000f8e18ff */
[----:B-1----:R-:W-:-:S04]  /*4ff0*/  LOP3.LUT R2, R15, UR5, RZ, 0x3c, !PT ;  /* 0x000000050f027c12 */ /* 0x002fc8000f8e3cff */
[----:B------:R-:W-:Y:S01]  /*5000*/  SHF.L.U32 R2, R2, 0x1f, RZ ;  /* 0x0000001f02027819 */ /* 0x000fe200000006ff */
[----:B------:R-:W-:-:S07]  /*5010*/  IMAD.U32 R0, RZ, RZ, UR4 ;  /* 0x00000004ff007e24 */ /* 0x000fce000f8e00ff */
.L_x_87:
[----:B-1----:R1:W4:Y:S02]  /*5020*/  SYNCS.PHASECHK.TRANS64.TRYWAIT P0, [R0+URZ], R2 ;  /* 0x00000002000075a7 */ /* 0x00232400080011ff */
[----:B----4-:R-:W-:Y:S05]  /*5030*/  @!P0 NANOSLEEP.SYNCS 0x989680 ;  /* 0x009896800000895d */ /* 0x010fea0003900000 */
[----:B------:R-:W4:Y:S02]  /*5040*/  @!P0 SYNCS.PHASECHK.TRANS64 P0, [R0+URZ], R2 ;  /* 0x00000002000085a7 */ /* 0x000f2400080010ff */
[----:B--2-4-:R-:W-:Y:S05]  /*5050*/  @P0 EXIT ;  /* 0x000000000000094d */ /* 0x014fea0003800000 */
[----:B------:R-:W-:Y:S05]  /*5060*/  BRA `(.L_x_87) ;  /* 0xfffffffc00ec7947 */ /* 0x000fea000383ffff */
.L_x_75:
[----:B------:R-:W-:-:S06]  /*5070*/  UISETP.GE.AND UP0, UPT, UR22, 0x4, UPT ;  /* 0x000000041600788c */ /* 0x000fcc000bf06270 */
[----:B------:R-:W-:-:S13]  /*5080*/  PLOP3.LUT P0, PT, PT, PT, UP0, 0x80, 0x8 ;  /* 0x000000000008781c */ /* 0x000fda0003f0f008 */
[----:B-1----:R-:W-:Y:S05]  /*5090*/  @!P0 EXIT ;  /* 0x000000000000894d */ /* 0x002fea0003800000 */
[----:B------:R-:W-:Y:S01]  /*50a0*/  BAR.SYNC.DEFER_BLOCKING 0x6, 0xa0 ;  /* 0x0182800000007b1d */ /* 0x000fe20000010000 */
[C---:B------:R-:W-:Y:S01]  /*50b0*/  IMAD.SHL.U32 R3, R55.reuse, 0x20, RZ ;  /* 0x0000002037037824 */ /* 0x040fe200078e00ff */
[----:B------:R-:W-:Y:S01]  /*50c0*/  SHF.R.U32.HI R4, RZ, 0x1, R55 ;  /* 0x00000001ff047819 */ /* 0x000fe20000011637 */
[C---:B------:R-:W-:Y:S01]  /*50d0*/  IMAD.SHL.U32 R2, R55.reuse, 0x10, RZ ;  /* 0x0000001037027824 */ /* 0x040fe200078e00ff */
[C---:B------:R-:W-:Y:S01]  /*50e0*/  LOP3.LUT P0, RZ, R55.reuse, 0x4, RZ, 0xc0, !PT ;  /* 0x0000000437ff7812 */ /* 0x040fe2000780c0ff */
[----:B------:R-:W-:Y:S01]  /*50f0*/  IMAD.U32 R23, R55, 0x10000, RZ ;  /* 0x0001000037177824 */ /* 0x000fe200078e00ff */
[----:B------:R-:W-:Y:S01]  /*5100*/  UMOV UR44, 0x400 ;  /* 0x00000400002c7882 */ /* 0x000fe20000000000 */
[----:B------:R-:W1:Y:S01]  /*5110*/  LDCU.64 UR4, c[0x0][0x890] ;  /* 0x00011200ff0477ac */ /* 0x000e620008000a00 */
[----:B------:R-:W2:Y:S01]  /*5120*/  LDC.64 R42, c[0x0][0x8b0] ;  /* 0x00022c00ff2a7b82 */ /* 0x000ea20000000a00 */
[----:B------:R-:W-:Y:S01]  /*5130*/  LOP3.LUT R5, R3, 0xc0, RZ, 0xc0, !PT ;  /* 0x000000c003057812 */ /* 0x000fe200078ec0ff */
[----:B------:R-:W-:Y:S01]  /*5140*/  IMAD.SHL.U32 R44, R55, 0x4, RZ ;  /* 0x00000004372c7824 */ /* 0x000fe200078e00ff */
[----:B------:R-:W-:Y:S01]  /*5150*/  ULEA UR44, UR54, UR44, 0x18 ;  /* 0x0000002c362c7291 */ /* 0x000fe2000f8ec0ff */
[----:B------:R-:W-:Y:S01]  /*5160*/  LOP3.LUT R2, R2, 0x600, RZ, 0xc0, !PT ;  /* 0x0000060002027812 */ /* 0x000fe200078ec0ff */
[----:B------:R-:W-:Y:S01]  /*5170*/  IMAD.MOV.U32 R54, RZ, RZ, 0x10 ;  /* 0x00000010ff367424 */ /* 0x000fe200078e00ff */
[----:B------:R-:W-:Y:S01]  /*5180*/  LOP3.LUT R4, R5, 0x8, R4, 0xf8, !PT ;  /* 0x0000000805047812 */ /* 0x000fe200078ef804 */
[----:B------:R-:W-:Y:S01]  /*5190*/  IMAD.MOV.U32 R22, RZ, RZ, RZ ;  /* 0x000000ffff167224 */ /* 0x000fe200078e00ff */
[----:B------:R-:W3:Y:S01]  /*51a0*/  LDC.64 R40, c[0x0][0x8a8] ;  /* 0x00022a00ff287b82 */ /* 0x000ee20000000a00 */
[----:B------:R-:W-:-:S02]  /*51b0*/  LOP3.LUT R2, R2, 0x20, R3, 0xf8, !PT ;  /* 0x0000002002027812 */ /* 0x000fc400078ef803 */
[----:B------:R-:W-:Y:S02]  /*51c0*/  CS2R R52, SRZ ;  /* 0x0000000000347805 */ /* 0x000fe4000001ff00 */
[----:B------:R-:W-:Y:S01]  /*51d0*/  LOP3.LUT R23, R23, 0x600000, RZ, 0xc0, !PT ;  /* 0x0060000017177812 */ /* 0x000fe200078ec0ff */
[----:B------:R-:W-:Y:S01]  /*51e0*/  IMAD.MOV.U32 R51, RZ, RZ, RZ ;  /* 0x000000ffff337224 */ /* 0x000fe200078e00ff */
[----:B------:R-:W-:Y:S01]  /*51f0*/  LOP3.LUT R44, R4, 0x18, R44, 0x78, !PT ;  /* 0x00000018042c7812 */ /* 0x000fe200078e782c */
[----:B------:R-:W4:Y:S01]  /*5200*/  LDCU UR63, c[0x0][0x370] ;  /* 0x00006e00ff3f77ac */ /* 0x000f220008000800 */
[----:B------:R-:W-:Y:S01]  /*5210*/  LOP3.LUT R2, R2, 0x100, R3, 0xf8, !PT ;  /* 0x0000010002027812 */ /* 0x000fe200078ef803 */
[----:B------:R-:W4:Y:S01]  /*5220*/  LDS R0, [UR44+0x140] ;  /* 0x0001402cff007984 */ /* 0x000f220008000800 */
[----:B-1----:R-:W-:Y:S01]  /*5230*/  IMAD.U32 R57, RZ, RZ, UR4 ;  /* 0x00000004ff397e24 */ /* 0x002fe2000f8e00ff */
[----:B------:R-:W-:Y:S01]  /*5240*/  UIADD3 UR4, UPT, UPT, UR44, 0x200, URZ ;  /* 0x000002002c047890 */ /* 0x000fe2000fffe0ff */
[----:B------:R-:W-:Y:S01]  /*5250*/  LOP3.LUT R44, R2, R44, RZ, 0xfc, !PT ;  /* 0x0000002c022c7212 */ /* 0x000fe200078efcff */
[----:B------:R-:W-:Y:S01]  /*5260*/  IMAD.U32 R56, RZ, RZ, UR5 ;  /* 0x00000005ff387e24 */ /* 0x000fe2000f8e00ff */
[----:B------:R-:W-:Y:S01]  /*5270*/  LOP3.LUT R55, R55, 0x60, RZ, 0xc0, !PT ;  /* 0x0000006037377812 */ /* 0x000fe200078ec0ff */
[----:B------:R-:W1:Y:S01]  /*5280*/  LDCU UR41, c[0x0][0xb0c] ;  /* 0x00016180ff2977ac */ /* 0x000e620008000800 */
[----:B------:R-:W-:Y:S01]  /*5290*/  SEL R54, R54, 0xfffffff0, !P0 ;  /* 0xfffffff036367807 */ /* 0x000fe20004000000 */
[----:B------:R-:W-:Y:S01]  /*52a0*/  IMAD.U32 R59, RZ, RZ, UR4 ;  /* 0x00000004ff3b7e24 */ /* 0x000fe2000f8e00ff */
[----:B------:R-:W1:Y:S01]  /*52b0*/  LDCU UR39, c[0x0][0xb30] ;  /* 0x00016600ff2777ac */ /* 0x000e620008000800 */
[----:B------:R-:W1:Y:S01]  /*52c0*/  LDCU.64 UR60, c[0x0][0x888] ;  /* 0x00011100ff3c77ac */ /* 0x000e620008000a00 */
[----:B------:R-:W1:Y:S01]  /*52d0*/  LDCU.64 UR42, c[0x0][0xb28] ;  /* 0x00016500ff2a77ac */ /* 0x000e620008000a00 */
[----:B------:R-:W1:Y:S01]  /*52e0*/  LDCU.128 UR56, c[0x0][0xb10] ;  /* 0x00016200ff3877ac */ /* 0x000e620008000c00 */
[----:B------:R-:W1:Y:S01]  /*52f0*/  LDCU UR62, c[0x0][0x374] ;  /* 0x00006e80ff3e77ac */ /* 0x000e620008000800 */
[----:B------:R-:W-:Y:S01]  /*5300*/  UMOV UR55, 0x1 ;  /* 0x0000000100377882 */ /* 0x000fe20000000000 */
[----:B------:R-:W-:Y:S01]  /*5310*/  UMOV UR46, URZ ;  /* 0x000000ff002e7c82 */ /* 0x000fe20008000000 */
[----:B------:R-:W-:Y:S01]  /*5320*/  UMOV UR53, URZ ;  /* 0x000000ff00357c82 */ /* 0x000fe20008000000 */
[----:B------:R-:W-:Y:S01]  /*5330*/  UMOV UR52, URZ ;  /* 0x000000ff00347c82 */ /* 0x000fe20008000000 */
[----:B-1234-:R-:W-:-:S07]  /*5340*/  IMAD.IADD R23, R0, 0x1, R23 ;  /* 0x0000000100177824 */ /* 0x01efce00078e0217 */
.L_x_118:
[C---:B------:R-:W-:Y:S02]  /*5350*/  LEA R0, R51.reuse, UR44, 0x3 ;  /* 0x0000002c33007c11 */ /* 0x040fe4000f8e18ff */
[----:B------:R-:W-:Y:S02]  /*5360*/  SHF.L.U32 R2, R52, 0x1f, RZ ;  /* 0x0000001f34027819 */ /* 0x000fe400000006ff */
[----:B-1----:R-:W-:Y:S02]  /*5370*/  LEA R4, R51, UR44, 0x4 ;  /* 0x0000002c33047c11 */ /* 0x002fe4000f8e20ff */
[----:B------:R-:W1:Y:S02]  /*5380*/  SYNCS.PHASECHK.TRANS64.TRYWAIT P0, [R0+URZ+0x90], R2 ;  /* 0x00009002000075a7 */ /* 0x000e6400080011ff */
[----:B-1----:R-:W-:Y:S05]  /*5390*/  @!P0 BRA `(.L_x_88) ;  /* 0x0000002c003c8947 */ /* 0x002fea0003800000 */
.L_x_162:
[----:B------:R-:W-:Y:S01]  /*53a0*/  R2UR UR7, R58 ;  /* 0x000000003a0772ca */ /* 0x000fe200000e0000 */
[----:B------:R-:W2:Y:S01]  /*53b0*/  LDS.128 R4, [R4+0x120] ;  /* 0x0001200004047984 */ /* 0x000ea20000000c00 */
[----:B-1----:R-:W-:Y:S01]  /*53c0*/  VIADD R0, R0, 0xa0 ;  /* 0x000000a000007836 */ /* 0x002fe20000000000 */
[----:B------:R-:W-:Y:S04]  /*53d0*/  UISETP.GE.AND UP0, UPT, UR40, 0x1, UPT ;  /* 0x000000012800788c */ /* 0x000fe8000bf06270 */
[----:B------:R-:W-:Y:S01]  /*53e0*/  PRMT R0, RZ, 0x654, R0 ;  /* 0x00000654ff007816 */ /* 0x000fe20000000000 */
[----:B------:R-:W-:Y:S01]  /*53f0*/  @!PT LDS RZ, [RZ] ;  /* 0x00000000fffff984 */ /* 0x000fe20000000800 */
[----:B------:R-:W-:Y:S01]  /*5400*/  @!PT LDS RZ, [RZ] ;  /* 0x00000000fffff984 */ /* 0x000fe20000000800 */
[----:B------:R-:W-:Y:S01]  /*5410*/  @!PT LDS RZ, [RZ] ;  /* 0x00000000fffff984 */ /* 0x000fe20000000800 */
[----:B------:R-:W-:Y:S01]  /*5420*/  @!PT LDS RZ, [RZ] ;  /* 0x00000000fffff984 */ /* 0x000fe20000000800 */
[----:B------:R1:W-:Y:S06]  /*5430*/  MEMBAR.ALL.CTA ;  /* 0x0000000000007992 */ /* 0x0003ec0000008000 */
[----:B-1----:R-:W1:Y:S02]  /*5440*/  FENCE.VIEW.ASYNC.S ;  /* 0x00000000000073c6 */ /* 0x002e640000000000 */
[----:B-1----:R1:W-:Y:S01]  /*5450*/  SYNCS.ARRIVE.TRANS64.RED.A1T0 RZ, [R0+URZ], RZ ;  /* 0x000000ff00ff79a7 */ /* 0x0023e200081004ff */
[----:B--2---:R-:W-:Y:S11]  /*5460*/  LOP3.LUT P0, RZ, R6, 0x1, RZ, 0xc0, !PT ;  /* 0x0000000106ff7812 */ /* 0x004ff6000780c0ff */
[----:B------:R-:W-:Y:S02]  /*5470*/  @!UPT UIADD3 URZ, UPT, UPT, URZ, URZ, URZ ;  /* 0x000000fffffff290 */ /* 0x000fe4000fffe0ff */
[----:B------:R-:W-:Y:S01]  /*5480*/  VOTEU.ANY UP1, P0 ;  /* 0x0000000000ff7886 */ /* 0x000fe20000020100 */
[----:B------:R-:W-:Y:S01]  /*5490*/  PLOP3.LUT P0, PT, PT, PT, UP1, 0x80, 0x8 ;  /* 0x000000000008781c */ /* 0x000fe20003f0f018 */
[----:B------:R-:W-:Y:S06]  /*54a0*/  UP2UR UR4, UPR, URZ, 0x2 ;  /* 0x00000002ff047883 */ /* 0x000fec0008000000 */
[----:B------:R-:W-:Y:S06]  /*54b0*/  IMAD.U32 R60, RZ, RZ, UR4 ;  /* 0x00000004ff3c7e24 */ /* 0x000fec000f8e00ff */
[----:B------:R-:W-:Y:S02]  /*54c0*/  @P0 SHF.R.U32.HI R2, RZ, 0x10, R5 ;  /* 0x00000010ff020819 */ /* 0x000fe40000011605 */
[----:B------:R-:W-:Y:S02]  /*54d0*/  @P0 MOV R3, R4 ;  /* 0x0000000400030202 */ /* 0x000fe40000000f00 */
[----:B------:R-:W-:Y:S02]  /*54e0*/  @P0 R2UR UR4, R2 ;  /* 0x00000000020402ca */ /* 0x000fe400000e0000 */
[----:B------:R-:W-:Y:S02]  /*54f0*/  @P0 LOP3.LUT R4, R5, 0xffff, RZ, 0xc0, !PT ;  /* 0x0000ffff05040812 */ /* 0x000fe400078ec0ff */
[----:B------:R-:W-:Y:S02]  /*5500*/  @P0 R2UR UR6, R3 ;  /* 0x00000000030602ca */ /* 0x000fe400000e0000 */
[----:B------:R-:W-:Y:S07]  /*5510*/  @P0 R2UR UR5, R4 ;  /* 0x00000000040502ca */ /* 0x000fee00000e0000 */
[----:B------:R-:W-:Y:S02]  /*5520*/  @UP1 UMOV UR7, UR4 ;  /* 0x0000000400071c82 */ /* 0x000fe40008000000 */
[----:B------:R-:W-:Y:S02]  /*5530*/  IMAD.U32 R58, RZ, RZ, UR7 ;  /* 0x00000007ff3a7e24 */ /* 0x000fe4000f8e00ff */
[----:B------:R-:W-:Y:S02]  /*5540*/  @UP1 UMOV UR38, UR6 ;  /* 0x0000000600261c82 */ /* 0x000fe40008000000 */
[----:B------:R-:W-:Y:S01]  /*5550*/  @UP1 UMOV UR37, UR5 ;  /* 0x0000000500251c82 */ /* 0x000fe20008000000 */
[----:B-1----:R-:W-:Y:S05]  /*5560*/  BRA.U !UP0, `(.L_x_89) ;  /* 0x0000000108cc7547 */ /* 0x002fea000b800000 */
[----:B------:R-:W1:Y:S01]  /*5570*/  LDCU UR12, c[0x0][0xb20] ;  /* 0x00016400ff0c77ac */ /* 0x000e620008000800 */
[----:B------:R-:W-:Y:S02]  /*5580*/  UIMAD.WIDE.U32 UR4, UR62, UR59, URZ ;  /* 0x0000003b3e0472a5 */ /* 0x000fe4000f8e00ff */
[----:B------:R-:W-:Y:S02]  /*5590*/  UIMAD.WIDE.U32 UR6, UR63, UR56, URZ ;  /* 0x000000383f0672a5 */ /* 0x000fe4000f8e00ff */
[----:B------:R-:W-:Y:S02]  /*55a0*/  UISETP.NE.AND UP0, UPT, UR58, 0x1, UPT ;  /* 0x000000013a00788c */ /* 0x000fe4000bf05270 */
[----:B------:R-:W-:Y:S02]  /*55b0*/  UIMAD.WIDE.U32 UR8, UR37, UR59, URZ ;  /* 0x0000003b250872a5 */ /* 0x000fe4000f8e00ff */
[----:B------:R-:W-:Y:S02]  /*55c0*/  UIMAD.WIDE.U32 UR10, UR38, UR56, URZ ;  /* 0x00000038260a72a5 */ /* 0x000fe4000f8e00ff */
[----:B------:R-:W-:Y:S02]  /*55d0*/  UISETP.NE.AND UP1, UPT, UR41, 0x1, UPT ;  /* 0x000000012900788c */ /* 0x000fe4000bf25270 */
[----:B------:R-:W-:Y:S01]  /*55e0*/  UISETP.NE.AND UP2, UPT, UR40, 0x1, UPT ;  /* 0x000000012800788c */ /* 0x000fe2000bf45270 */
[----:B------:R-:W-:Y:S02]  /*55f0*/  UMOV UR4, UR5 ;  /* 0x0000000500047c82 */ /* 0x000fe40008000000 */
[----:B-1----:R-:W-:Y:S03]  /*5600*/  USHF.R.U32.HI UR5, URZ, UR12, UR4 ;  /* 0x0000000cff057299 */ /* 0x002fe60008011604 */
[----:B------:R-:W-:Y:S02]  /*5610*/  UMOV UR4, UR7 ;  /* 0x0000000700047c82 */ /* 0x000fe40008000000 */
[----:B------:R-:W-:Y:S02]  /*5620*/  USHF.R.U32.HI UR7, URZ, UR57, UR4 ;  /* 0x00000039ff077299 */ /* 0x000fe40008011604 */
[----:B------:R-:W-:Y:S02]  /*5630*/  USEL UR4, UR62, UR5, !UP0 ;  /* 0x000000053e047287 */ /* 0x000fe4000c000000 */
[----:B------:R-:W-:Y:S01]  /*5640*/  USEL UR7, UR63, UR7, !UP1 ;  /* 0x000000073f077287 */ /* 0x000fe2000c800000 */
[----:B------:R-:W-:Y:S01]  /*5650*/  UMOV UR5, UR9 ;  /* 0x0000000900057c82 */ /* 0x000fe20008000000 */
[----:B------:R-:W-:Y:S02]  /*5660*/  UIMAD.WIDE.U32 UR8, UR4, UR42, URZ ;  /* 0x0000002a040872a5 */ /* 0x000fe4000f8e00ff */
[----:B------:R-:W-:Y:S03]  /*5670*/  USHF.R.U32.HI UR6, URZ, UR12, UR5 ;  /* 0x0000000cff067299 */ /* 0x000fe60008011605 */
[----:B------:R-:W-:Y:S01]  /*5680*/  UMOV UR5, UR11 ;  /* 0x0000000b00057c82 */ /* 0x000fe20008000000 */
[----:B------:R-:W-:Y:S02]  /*5690*/  UIMAD.WIDE.U32 UR10, UR7, UR42, URZ ;  /* 0x0000002a070a72a5 */ /* 0x000fe4000f8e00ff */
[----:B------:R-:W-:Y:S02]  /*56a0*/  USHF.R.U32.HI UR12, URZ, UR57, UR5 ;  /* 0x00000039ff0c7299 */ /* 0x000fe40008011605 */
[----:B------:R-:W-:Y:S01]  /*56b0*/  USEL UR6, UR37, UR6, !UP0 ;  /* 0x0000000625067287 */ /* 0x000fe2000c000000 */
[----:B------:R-:W-:Y:S02]  /*56c0*/  UMOV UR5, UR9 ;  /* 0x0000000900057c82 */ /* 0x000fe40008000000 */
[----:B------:R-:W-:Y:S01]  /*56d0*/  UMOV UR10, UR11 ;  /* 0x0000000b000a7c82 */ /* 0x000fe20008000000 */
[----:B------:R-:W-:Y:S02]  /*56e0*/  @UP2 USHF.R.U32.HI UR4, URZ, UR43, UR5 ;  /* 0x0000002bff042299 */ /* 0x000fe40008011605 */
[----:B------:R-:W-:Y:S02]  /*56f0*/  @UP2 USHF.R.U32.HI UR7, URZ, UR43, UR10 ;  /* 0x0000002bff072299 */ /* 0x000fe4000801160a */
[----:B------:R-:W-:Y:S02]  /*5700*/  UIMAD UR4, UR40, UR4, URZ ;  /* 0x00000004280472a4 */ /* 0x000fe4000f8e02ff */
[----:B------:R-:W-:Y:S02]  /*5710*/  UIMAD.WIDE.U32 UR10, UR6, UR42, URZ ;  /* 0x0000002a060a72a5 */ /* 0x000fe4000f8e00ff */
[----:B------:R-:W-:Y:S02]  /*5720*/  USEL UR5, UR38, UR12, !UP1 ;  /* 0x0000000c26057287 */ /* 0x000fe4000c800000 */
[----:B------:R-:W-:Y:S02]  /*5730*/  UIMAD UR8, UR40, UR7, URZ ;  /* 0x00000007280872a4 */ /* 0x000fe4000f8e02ff */
[----:B------:R-:W-:Y:S03]  /*5740*/  UISETP.GE.AND UP0, UPT, UR6, UR4, UPT ;  /* 0x000000040600728c */ /* 0x000fe6000bf06270 */
[----:B------:R-:W-:Y:S01]  /*5750*/  UMOV UR4, UR11 ;  /* 0x0000000b00047c82 */ /* 0x000fe20008000000 */
[----:B------:R-:W-:Y:S02]  /*5760*/  UISETP.GE.OR UP0, UPT, UR5, UR8, UP0 ;  /* 0x000000080500728c */ /* 0x000fe40008706670 */
[----:B------:R-:W-:Y:S02]  /*5770*/  USHF.R.U32.HI UR4, URZ, UR43, UR4 ;  /* 0x0000002bff047299 */ /* 0x000fe40008011604 */
[----:B------:R-:W-:Y:S02]  /*5780*/  UIMAD.WIDE.U32 UR8, UR5, UR42, URZ ;  /* 0x0000002a050872a5 */ /* 0x000fe4000f8e00ff */
[----:B------:R-:W-:Y:S02]  /*5790*/  USEL UR11, UR6, UR4, !UP2 ;  /* 0x00000004060b7287 */ /* 0x000fe4000d000000 */
[----:B------:R-:W-:Y:S02]  /*57a0*/  UIADD3 UR8, UPT, UPT, -UR5, URZ, URZ ;  /* 0x000000ff05087290 */ /* 0x000fe4000fffe1ff */
[----:B------:R-:W-:Y:S01]  /*57b0*/  UIADD3 UR10, UPT, UPT, -UR11, URZ, URZ ;  /* 0x000000ff0b0a7290 */ /* 0x000fe2000fffe1ff */
[----:B------:R-:W-:Y:S01]  /*57c0*/  @!UP0 UMOV UR4, UR9 ;  /* 0x0000000900048c82 */ /* 0x000fe20008000000 */
[----:B------:R-:W-:Y:S02]  /*57d0*/  UIADD3 UR9, UPT, UPT, -UR6, URZ, URZ ;  /* 0x000000ff06097290 */ /* 0x000fe4000fffe1ff */
[----:B------:R-:W-:Y:S02]  /*57e0*/  @!UP0 USHF.R.U32.HI UR4, URZ, UR43, UR4 ;  /* 0x0000002bff048299 */ /* 0x000fe40008011604 */
[----:B------:R-:W-:Y:S02]  /*57f0*/  UIMAD UR10, UR40, UR10, UR6 ;  /* 0x0000000a280a72a4 */ /* 0x000fe4000f8e0206 */
[----:B------:R-:W-:Y:S04]  /*5800*/  @!UP0 USEL UR4, UR5, UR4, !UP2 ;  /* 0x0000000405048287 */ /* 0x000fe8000d000000 */
[----:B------:R-:W-:Y:S02]  /*5810*/  @!UP0 UIMAD UR10, UR7, UR10, UR4 ;  /* 0x0000000a070a82a4 */ /* 0x000fe4000f8e0204 */
[----:B------:R-:W-:Y:S02]  /*5820*/  @!UP0 UIADD3 UR11, UPT, UPT, UR11, -UR4, URZ ;  /* 0x800000040b0b8290 */ /* 0x000fe4000fffe0ff */
[----:B------:R-:W-:Y:S02]  /*5830*/  UIMAD UR7, UR41, UR8, UR38 ;  /* 0x00000008290772a4 */ /* 0x000fe4000f8e0226 */
[----:B------:R-:W-:Y:S02]  /*5840*/  @!UP0 UIMAD UR6, UR11, UR40, UR5 ;  /* 0x000000280b0682a4 */ /* 0x000fe4000f8e0205 */
[----:B------:R-:W-:Y:S01]  /*5850*/  UIMAD UR4, UR58, UR9, UR37 ;  /* 0x000000093a0472a4 */ /* 0x000fe2000f8e0225 */
[----:B------:R-:W-:Y:S02]  /*5860*/  @!UP0 UMOV UR5, UR10 ;  /* 0x0000000a00058c82 */ /* 0x000fe40008000000 */
[----:B------:R-:W-:Y:S02]  /*5870*/  UIMAD UR38, UR5, UR41, UR7 ;  /* 0x00000029052672a4 */ /* 0x000fe4000f8e0207 */
[----:B------:R-:W-:Y:S11]  /*5880*/  UIMAD UR37, UR6, UR58, UR4 ;  /* 0x0000003a062572a4 */ /* 0x000ff6000f8e0204 */
[----:B------:R-:W-:Y:S01]  /*5890*/  @!UPT UIADD3 URZ, UPT, UPT, URZ, URZ, URZ ;  /* 0x000000fffffff290 */ /* 0x000fe2000fffe0ff */
.L_x_89:
[----:B------:R-:W-:Y:S01]  /*58a0*/  UISETP.NE.AND UP0, UPT, UR39, 0x1, UPT ;  /* 0x000000012700788c */ /* 0x000fe2000bf05270 */
[----:B------:R-:W-:Y:S01]  /*58b0*/  R2UR UR11, R59 ;  /* 0x000000003b0b72ca */ /* 0x000fe200000e0000 */
[----:B------:R-:W-:Y:S01]  /*58c0*/  USHF.L.U32 UR50, UR29, 0x6, URZ ;  /* 0x000000061d327899 */ /* 0x000fe200080006ff */
[----:B------:R-:W-:Y:S01]  /*58d0*/  IADD3 R51, PT, PT, R51, 0x1, RZ ;  /* 0x0000000133337810 */ /* 0x000fe20007ffe0ff */
[----:B------:R-:W-:Y:S07]  /*58e0*/  USHF.L.U32 UR49, UR32, 0x6, URZ ;  /* 0x0000000620317899 */ /* 0x000fee00080006ff */
[----:B------:R-:W1:Y:S01]  /*58f0*/  @!UP0 LDCU.128 UR12, c[0x0][0xb10] ;  /* 0x00016200ff0c87ac */ /* 0x000e620008000c00 */
[----:B------:R-:W2:Y:S01]  /*5900*/  @!UP0 LDCU UR5, c[0x0][0xb0c] ;  /* 0x00016180ff0587ac */ /* 0x000ea20008000800 */
[----:B------:R-:W3:Y:S01]  /*5910*/  @!UP0 LDCU UR10, c[0x0][0xb20] ;  /* 0x00016400ff0a87ac */ /* 0x000ee20008000800 */
[----:B-1----:R-:W-:Y:S02]  /*5920*/  UIMAD.WIDE.U32 UR8, UR38, UR12, URZ ;  /* 0x0000000c260872a5 */ /* 0x002fe4000f8e00ff */
[----:B------:R-:W-:Y:S02]  /*5930*/  UIMAD.WIDE.U32 UR6, UR37, UR15, URZ ;  /* 0x0000000f250672a5 */ /* 0x000fe4000f8e00ff */
[----:B------:R-:W-:Y:S03]  /*5940*/  @!UP0 UISETP.NE.AND UP1, UPT, UR14, 0x1, UPT ;  /* 0x000000010e00888c */ /* 0x000fe6000bf25270 */
[----:B------:R-:W-:Y:S01]  /*5950*/  @!UP0 UMOV UR4, UR9 ;  /* 0x0000000900048c82 */ /* 0x000fe20008000000 */
[----:B--2---:R-:W-:Y:S02]  /*5960*/  @!UP0 UISETP.NE.AND UP2, UPT, UR5, 0x1, UPT ;  /* 0x000000010500888c */ /* 0x004fe4000bf45270 */
[----:B------:R-:W-:Y:S01]  /*5970*/  @!UP0 USHF.R.U32.HI UR4, URZ, UR13, UR4 ;  /* 0x0000000dff048299 */ /* 0x000fe20008011604 */
[----:B------:R-:W-:Y:S02]  /*5980*/  @!UP0 UMOV UR6, UR7 ;  /* 0x0000000700068c82 */ /* 0x000fe40008000000 */
[----:B---3--:R-:W-:Y:S02]  /*5990*/  @!UP0 USHF.R.U32.HI UR6, URZ, UR10, UR6 ;  /* 0x0000000aff068299 */ /* 0x008fe40008011606 */
[----:B------:R-:W-:Y:S02]  /*59a0*/  @!UP0 USEL UR7, UR38, UR4, !UP2 ;  /* 0x0000000426078287 */ /* 0x000fe4000d000000 */
[----:B------:R-:W-:Y:S04]  /*59b0*/  @!UP0 USEL UR6, UR37, UR6, !UP1 ;  /* 0x0000000625068287 */ /* 0x000fe8000c800000 */
[----:B------:R-:W-:Y:S02]  /*59c0*/  @!UP0 UIADD3 UR4, UPT, UPT, -UR7, UR6, URZ ;  /* 0x0000000607048290 */ /* 0x000fe4000fffe1ff */
[----:B------:R-:W-:Y:S02]  /*59d0*/  @!UP0 UIADD3 UR6, UPT, UPT, UR7, -UR6, URZ ;  /* 0x8000000607068290 */ /* 0x000fe4000fffe0ff */
[----:B------:R-:W-:Y:S02]  /*59e0*/  @!UP0 UIMAD UR38, UR4, UR5, UR38 ;  /* 0x00000005042682a4 */ /* 0x000fe4000f8e0226 */
[----:B------:R-:W-:Y:S02]  /*59f0*/  @!UP0 UIMAD UR37, UR6, UR14, UR37 ;  /* 0x0000000e062582a4 */ /* 0x000fe4000f8e0225 */
[----:B------:R-:W-:Y:S09]  /*5a00*/  ULOP3.LUT UP0, URZ, UR11, 0x1b0, URZ, 0xc0, !UPT ;  /* 0x000001b00bff7892 */ /* 0x000ff2000f80c0ff */
[----:B------:R-:W-:Y:S05]  /*5a10*/  BRA.U !UP0, `(.L_x_90) ;  /* 0x00000001087c7547 */ /* 0x000fea000b800000 */
[----:B------:R-:W1:Y:S01]  /*5a20*/  LDCU.64 UR8, c[0x4][0x80] ;  /* 0x01001000ff0877ac */ /* 0x000e620008000a00 */
[----:B------:R-:W-:Y:S01]  /*5a30*/  MOV R2, 0x0 ;  /* 0x0000000000027802 */ /* 0x000fe20000000f00 */
[----:B------:R-:W-:Y:S02]  /*5a40*/  HFMA2 R12, -RZ, RZ, 0, 5.9604644775390625e-08 ;  /* 0x00000001ff0c7431 */ /* 0x000fe400000001ff */
[----:B------:R-:W-:Y:S01]  /*5a50*/  IMAD.MOV.U32 R8, RZ, RZ, 0x70 ;  /* 0x00000070ff087424 */ /* 0x000fe200078e00ff */
[----:B------:R2:W3:Y:S01]  /*5a60*/  LDC.64 R14, c[0x4][R2] ;  /* 0x01000000020e7b82 */ /* 0x0004e20000000a00 */
[----:B------:R-:W4:Y:S01]  /*5a70*/  LDCU.64 UR6, c[0x4][0x88] ;  /* 0x01001100ff0677ac */ /* 0x000f220008000a00 */
[----:B------:R-:W-:Y:S01]  /*5a80*/  IMAD.MOV.U32 R13, RZ, RZ, RZ ;  /* 0x000000ffff0d7224 */ /* 0x000fe200078e00ff */
[----:B------:R-:W2:Y:S01]  /*5a90*/  LDCU.64 UR4, c[0x4][0x8] ;  /* 0x01000100ff0477ac */ /* 0x000ea20008000a00 */
[----:B-1----:R-:W-:Y:S01]  /*5aa0*/  MOV R5, UR9 ;  /* 0x0000000900057c02 */ /* 0x002fe20008000f00 */
[----:B------:R-:W-:Y:S01]  /*5ab0*/  IMAD.U32 R4, RZ, RZ, UR8 ;  /* 0x00000008ff047e24 */ /* 0x000fe2000f8e00ff */
[----:B----4-:R-:W-:Y:S01]  /*5ac0*/  MOV R7, UR7 ;  /* 0x0000000700077c02 */ /* 0x010fe20008000f00 */
[----:B------:R-:W-:Y:S01]  /*5ad0*/  IMAD.U32 R6, RZ, RZ, UR6 ;  /* 0x00000006ff067e24 */ /* 0x000fe2000f8e00ff */
[----:B--2---:R-:W-:Y:S01]  /*5ae0*/  MOV R11, UR5 ;  /* 0x00000005000b7c02 */ /* 0x004fe20008000f00 */
[----:B------:R-:W-:Y:S02]  /*5af0*/  IMAD.U32 R10, RZ, RZ, UR4 ;  /* 0x00000004ff0a7e24 */ /* 0x000fe4000f8e00ff */
[----:B------:R-:W-:Y:S07]  /*5b00*/  LEPC R20, `(.L_x_91) ;  /* 0x000000001014794e */ /* 0x000fee0000000000 */
[----:B---3-5:R-:W-:Y:S05]  /*5b10*/  CALL.ABS.NOINC R14 ;  /* 0x000000000e007343 */ /* 0x028fea0003c00000 */
.L_x_91:
[----:B------:R-:W1:Y:S01]  /*5b20*/  LDCU.64 UR8, c[0x4][0x80] ;  /* 0x01001000ff0877ac */ /* 0x000e620008000a00 */
[----:B------:R-:W2:Y:S01]  /*5b30*/  LDC.64 R2, c[0x4][R2] ;  /* 0x0100000002027b82 */ /* 0x000ea20000000a00 */
[----:B------:R-:W-:Y:S02]  /*5b40*/  HFMA2 R12, -RZ, RZ, 0, 5.9604644775390625e-08 ;  /* 0x00000001ff0c7431 */ /* 0x000fe400000001ff */
[----:B------:R-:W-:Y:S02]  /*5b50*/  IMAD.MOV.U32 R8, RZ, RZ, 0x70 ;  /* 0x00000070ff087424 */ /* 0x000fe400078e00ff */
[----:B------:R-:W-:Y:S01]  /*5b60*/  IMAD.MOV.U32 R13, RZ, RZ, RZ ;  /* 0x000000ffff0d7224 */ /* 0x000fe200078e00ff */
[----:B------:R-:W3:Y:S01]  /*5b70*/  LDCU.64 UR6, c[0x4][0x88] ;  /* 0x01001100ff0677ac */ /* 0x000ee20008000a00 */
[----:B------:R-:W4:Y:S01]  /*5b80*/  LDCU.64 UR4, c[0x4][0x8] ;  /* 0x01000100ff0477ac */ /* 0x000f220008000a00 */
[----:B-1----:R-:W-:Y:S02]  /*5b90*/  MOV R4, UR8 ;  /* 0x0000000800047c02 */ /* 0x002fe40008000f00 */
[----:B------:R-:W-:Y:S02]  /*5ba0*/  MOV R5, UR9 ;  /* 0x0000000900057c02 */ /* 0x000fe40008000f00 */
[----:B---3--:R-:W-:Y:S01]  /*5bb0*/  MOV R7, UR7 ;  /* 0x0000000700077c02 */ /* 0x008fe20008000f00 */
[----:B------:R-:W-:Y:S01]  /*5bc0*/  IMAD.U32 R6, RZ, RZ, UR6 ;  /* 0x00000006ff067e24 */ /* 0x000fe2000f8e00ff */
[----:B----4-:R-:W-:Y:S01]  /*5bd0*/  MOV R11, UR5 ;  /* 0x00000005000b7c02 */ /* 0x010fe20008000f00 */
[----:B------:R-:W-:Y:S02]  /*5be0*/  IMAD.U32 R10, RZ, RZ, UR4 ;  /* 0x00000004ff0a7e24 */ /* 0x000fe4000f8e00ff */
[----:B------:R-:W-:Y:S07]  /*5bf0*/  LEPC R20, `(.L_x_90) ;  /* 0x000000001014794e */ /* 0x000fee0000000000 */
[----:B--2---:R-:W-:Y:S05]  /*5c00*/  CALL.ABS.NOINC R2 ;  /* 0x0000000002007343 */ /* 0x004fea0003c00000 */
.L_x_90:
[----:B------:R-:W-:Y:S02]  /*5c10*/  R2UR UR6, R49 ;  /* 0x00000000310672ca */ /* 0x000fe400000e0000 */
[----:B------:R-:W-:Y:S02]  /*5c20*/  R2UR UR5, R57 ;  /* 0x00000000390572ca */ /* 0x000fe400000e0000 */
[----:B------:R-:W-:Y:S02]  /*5c30*/  R2UR UR4, R56 ;  /* 0x00000000380472ca */ /* 0x000fe400000e0000 */
[----:B------:R-:W-:Y:S02]  /*5c40*/  ISETP.NE.U32.AND P4, PT, R42, RZ, PT ;  /* 0x000000ff2a00720c */ /* 0x000fe40003f85070 */
[----:B------:R-:W-:Y:S02]  /*5c50*/  ISETP.NE.U32.AND P2, PT, RZ, UR60, PT ;  /* 0x0000003cff007c0c */ /* 0x000fe4000bf45070 */
[----:B------:R-:W-:Y:S02]  /*5c60*/  ISETP.NE.AND.EX P4, PT, R43, RZ, PT, P4 ;  /* 0x000000ff2b00720c */ /* 0x000fe40003f85340 */
[----:B------:R-:W-:Y:S01]  /*5c70*/  ISETP.NE.AND.EX P2, PT, RZ, UR61, PT, P2 ;  /* 0x0000003dff007c0c */ /* 0x000fe2000bf45320 */
[----:B------:R-:W-:Y:S02]  /*5c80*/  UISETP.NE.AND UP2, UPT, UR6, URZ, UPT ;  /* 0x000000ff0600728c */ /* 0x000fe4000bf45270 */
[----:B------:R-:W-:Y:S04]  /*5c90*/  UISETP.NE.U32.AND UP0, UPT, UR5, URZ, UPT ;  /* 0x000000ff0500728c */ /* 0x000fe8000bf05070 */
[----:B------:R-:W-:Y:S01]  /*5ca0*/  UISETP.NE.AND.EX UP1, UPT, UR4, URZ, UPT, UP0 ;  /* 0x000000ff0400728c */ /* 0x000fe2000bf25300 */
[----:B------:R-:W-:Y:S01]  /*5cb0*/  PLOP3.LUT P1, PT, PT, PT, UP2, 0x80, 0x8 ;  /* 0x000000000008781c */ /* 0x000fe20003f2f028 */
[----:B------:R-:W-:Y:S03]  /*5cc0*/  UPLOP3.LUT UP0, UPT, UPT, UPT, UPT, 0x40, 0x4 ;  /* 0x000000000004789c */ /* 0x000fe60003f0e870 */
[----:B------:R-:W-:Y:S06]  /*5cd0*/  @UP2 UPLOP3.LUT UP0, UPT, UPT, UPT, UP1, 0x80, 0x8 ;  /* 0x000000000008289c */ /* 0x000fec0003f0f010 */
[----:B------:R-:W-:Y:S01]  /*5ce0*/  PLOP3.LUT P0, PT, PT, PT, UP0, 0x80, 0x8 ;  /* 0x000000000008781c */ /* 0x000fe20003f0f008 */
[----:B------:R-:W-:Y:S01]  /*5cf0*/  @!UPT UIADD3 URZ, UPT, UPT, URZ, URZ, URZ ;  /* 0x000000fffffff290 */ /* 0x000fe2000fffe0ff */
[----:B------:R-:W-:Y:S11]  /*5d00*/  BRA.U !UP1, `(.L_x_92) ;  /* 0x0000000109407547 */ /* 0x000ff6000b800000 */
[----:B------:R-:W-:Y:S01]  /*5d10*/  UISETP.NE.U32.AND UP0, UPT, UR60, URZ, UPT ;  /* 0x000000ff3c00728c */ /* 0x000fe2000bf05070 */
[----:B------:R-:W-:Y:S01]  /*5d20*/  R2UR UR6, R57 ;  /* 0x00000000390672ca */ /* 0x000fe200000e0000 */
[----:B------:R-:W1:Y:S01]  /*5d30*/  LDCU.64 UR8, c[0x0][0x358] ;  /* 0x00006b00ff0877ac */ /* 0x000e620008000a00 */
[----:B------:R-:W-:Y:S02]  /*5d40*/  HFMA2 R45, -RZ, RZ, 0, 5.9604644775390625e-08 ;  /* 0x00000001ff2d7431 */ /* 0x000fe400000001ff */
[----:B------:R-:W-:Y:S01]  /*5d50*/  IMAD.MOV.U32 R0, RZ, RZ, 0x1 ;  /* 0x00000001ff007424 */ /* 0x000fe200078e00ff */
[----:B------:R-:W-:Y:S06]  /*5d60*/  UISETP.NE.AND.EX UP0, UPT, UR61, URZ, UPT, UP0 ;  /* 0x000000ff3d00728c */ /* 0x000fec000bf05300 */
[----:B------:R-:W-:Y:S05]  /*5d70*/  PLOP3.LUT P3, PT, PT, PT, UP0, 0x80, 0x8 ;  /* 0x000000000008781c */ /* 0x000fea0003f6f008 */
[----:B------:R-:W2:Y:S01]  /*5d80*/  @UP0 LDCU.64 UR4, c[0x0][0x888] ;  /* 0x00011100ff0407ac */ /* 0x000ea20008000a00 */
[----:B------:R-:W-:Y:S07]  /*5d90*/  @UP0 UIMAD UR6, UR36, UR6, URZ ;  /* 0x00000006240602a4 */ /* 0x000fee000f8e02ff */
[----:B------:R-:W-:Y:S01]  /*5da0*/  @!P3 PRMT R45, R0, 0x7610, R45 ;  /* 0x00007610002db816 */ /* 0x000fe2000000002d */
[----:B--2---:R-:W-:Y:S06]  /*5db0*/  @UP0 UIMAD.WIDE UR4, UR6, 0x4, UR4 ;  /* 0x00000004060408a5 */ /* 0x004fec000f8e0204 */
[----:B-----5:R-:W-:Y:S02]  /*5dc0*/  IMAD.U32 R26, RZ, RZ, UR4 ;  /* 0x00000004ff1a7e24 */ /* 0x020fe4000f8e00ff */
[----:B------:R-:W-:Y:S03]  /*5dd0*/  IMAD.U32 R27, RZ, RZ, UR5 ;  /* 0x00000005ff1b7e24 */ /* 0x000fe6000f8e00ff */
[----:B------:R-:W2:Y:S02]  /*5de0*/  @!UP0 LDCU UR4, c[0x0][0x880] ;  /* 0x00011000ff0487ac */ /* 0x000ea40008000800 */
[----:B-1----:R1:W5:Y:S02]  /*5df0*/  @P3 LDG.E R26, desc[UR8][R26.64] ;  /* 0x000000081a1a3981 */ /* 0x002364000c1e1900 */
[----:B-12---:R-:W-:Y:S02]  /*5e00*/  @!P3 MOV R26, UR4 ;  /* 0x00000004001abc02 */ /* 0x006fe40008000f00 */
.L_x_92:
[----:B------:R-:W-:Y:S05]  /*5e10*/  @!P4 BRA `(.L_x_93) ;  /* 0x000000000024c947 */ /* 0x000fea0003800000 */
[----:B------:R-:W-:Y:S01]  /*5e20*/  ISETP.NE.U32.AND P3, PT, R40, RZ, PT ;  /* 0x000000ff2800720c */ /* 0x000fe20003f65070 */
[----:B------:R-:W1:Y:S03]  /*5e30*/  LDCU.64 UR4, c[0x0][0x358] ;  /* 0x00006b00ff0477ac */ /* 0x000e660008000a00 */
[----:B------:R-:W-:Y:S11]  /*5e40*/  ISETP.NE.AND.EX P3, PT, R41, RZ, PT, P3 ;  /* 0x000000ff2900720c */ /* 0x000ff60003f65330 */
[----:B------:R-:W-:Y:S02]  /*5e50*/  @!UPT UIADD3 URZ, UPT, UPT, URZ, URZ, URZ ;  /* 0x000000fffffff290 */ /* 0x000fe4000fffe0ff */
[----:B------:R-:W2:Y:S01]  /*5e60*/  @P3 LDC.64 R2, c[0x0][0x8a8] ;  /* 0x00022a00ff023b82 */ /* 0x000ea20000000a00 */
[----:B------:R-:W-:Y:S04]  /*5e70*/  @P3 IMAD R0, R42, UR36, RZ ;  /* 0x000000242a003c24 */ /* 0x000fe8000f8e02ff */
[----:B--2---:R-:W-:Y:S05]  /*5e80*/  @P3 IMAD.WIDE R2, R0, 0x4, R2 ;  /* 0x0000000400023825 */ /* 0x004fea00078e0202 */
[----:B-1---5:R1:W5:Y:S02]  /*5e90*/  @P3 LDG.E R24, desc[UR4][R2.64] ;  /* 0x0000000402183981 */ /* 0x022364000c1e1900 */
[----:B-1----:R-:W2:Y:S02]  /*5ea0*/  @!P3 LDC R24, c[0x0][0x8a0] ;  /* 0x00022800ff18bb82 */ /* 0x002ea40000000800 */
.L_x_93:
[----:B-----5:R-:W-:Y:S01]  /*5eb0*/  FSETP.NEU.AND P3, PT, R26, RZ, PT ;  /* 0x000000ff1a00720b */ /* 0x020fe20003f6d000 */
[----:B------:R-:W-:Y:S01]  /*5ec0*/  IMAD.U32 R2, RZ, RZ, UR46 ;  /* 0x0000002eff027e24 */ /* 0x000fe2000f8e00ff */
[----:B------:R-:W-:Y:S01]  /*5ed0*/  SEL R5, RZ, 0xffffffff, P2 ;  /* 0xffffffffff057807 */ /* 0x000fe20001000000 */
[----:B------:R-:W-:Y:S01]  /*5ee0*/  ULOP3.LUT UR4, UR55, 0x1, URZ, 0x3c, !UPT ;  /* 0x0000000137047892 */ /* 0x000fe2000f8e3cff */
[----:B------:R-:W-:Y:S01]  /*5ef0*/  @P1 LOP3.LUT P2, RZ, R45, 0xff, RZ, 0xc0, !PT ;  /* 0x000000ff2dff1812 */ /* 0x000fe2000784c0ff */
[----:B------:R-:W-:Y:S01]  /*5f00*/  BSSY B1, `(.L_x_94) ;  /* 0x000003d000017945 */ /* 0x000fe20003800000 */
[----:B------:R-:W-:Y:S01]  /*5f10*/  @P1 SEL R0, RZ, 0xffffffff, P3 ;  /* 0xffffffffff001807 */ /* 0x000fe20001800000 */
[----:B------:R-:W-:Y:S01]  /*5f20*/  IMAD.MOV.U32 R65, RZ, RZ, 0x1 ;  /* 0x00000001ff417424 */ /* 0x000fe200078e00ff */
[----:B------:R-:W-:Y:S01]  /*5f30*/  LEA R2, R2, UR44, 0x3 ;  /* 0x0000002c02027c11 */ /* 0x000fe2000f8e18ff */
[----:B------:R-:W-:Y:S01]  /*5f40*/  IMAD.U32 R63, RZ, RZ, UR4 ;  /* 0x00000004ff3f7e24 */ /* 0x000fe2000f8e00ff */
[----:B------:R-:W-:Y:S01]  /*5f50*/  @P0 SEL R0, R5, R0, !P2 ;  /* 0x0000000005000207 */ /* 0x000fe20005000000 */
[----:B------:R-:W-:Y:S01]  /*5f60*/  IMAD.U32 R64, RZ, RZ, UR46 ;  /* 0x0000002eff407e24 */ /* 0x000fe2000f8e00ff */
[----:B------:R-:W-:Y:S02]  /*5f70*/  LEA R27, R22, UR44, 0x3 ;  /* 0x0000002c161b7c11 */ /* 0x000fe4000f8e18ff */
[----:B------:R-:W-:Y:S02]  /*5f80*/  CS2R R38, SRZ ;  /* 0x0000000000267805 */ /* 0x000fe4000001ff00 */
[----:B------:R-:W-:Y:S02]  /*5f90*/  @P1 LOP3.LUT R0, R0, 0x1, RZ, 0xc0, !PT ;  /* 0x0000000100001812 */ /* 0x000fe400078ec0ff */
[----:B------:R-:W-:Y:S02]  /*5fa0*/  CS2R R36, SRZ ;  /* 0x0000000000247805 */ /* 0x000fe4000001ff00 */
[----:B------:R-:W-:Y:S02]  /*5fb0*/  SHF.L.U32 R3, R53, 0x1f, RZ ;  /* 0x0000001f35037819 */ /* 0x000fe400000006ff */
[----:B------:R-:W-:Y:S02]  /*5fc0*/  CS2R R30, SRZ ;  /* 0x00000000001e7805 */ /* 0x000fe4000001ff00 */
[----:B------:R-:W-:Y:S02]  /*5fd0*/  ISETP.NE.U32.OR P5, PT, R0, 0x1, !P1 ;  /* 0x000000010000780c */ /* 0x000fe40004fa5470 */
[----:B------:R-:W-:Y:S02]  /*5fe0*/  CS2R R28, SRZ ;  /* 0x00000000001c7805 */ /* 0x000fe4000001ff00 */
[----:B------:R-:W-:Y:S02]  /*5ff0*/  PLOP3.LUT P2, PT, PT, PT, UP1, 0x80, 0x8 ;  /* 0x000000000008781c */ /* 0x000fe40003f4f018 */
[----:B------:R-:W-:Y:S02]  /*6000*/  LEA.HI R25, R22, R22, RZ, 0x1 ;  /* 0x0000001616197211 */ /* 0x000fe400078f08ff */
[----:B------:R-:W-:Y:S02]  /*6010*/  LOP3.LUT P4, R50, R45, 0xff, RZ, 0xc0, !PT ;  /* 0x000000ff2d327812 */ /* 0x000fe4000788c0ff */
[----:B------:R-:W-:Y:S02]  /*6020*/  SEL R4, RZ, 0xffffffff, P3 ;  /* 0xffffffffff047807 */ /* 0x000fe40001800000 */
[----:B------:R-:W-:Y:S02]  /*6030*/  P2R R61, PR, RZ, 0x20 ;  /* 0x00000020ff3d7803 */ /* 0x000fe40000000000 */
[----:B------:R-:W-:Y:S03]  /*6040*/  @P5 SHF.L.U32 R0, R63, 0x1f, RZ ;  /* 0x0000001f3f005819 */ /* 0x000fe600000006ff */
[----:B------:R-:W-:Y:S01]  /*6050*/  @P2 SEL R4, R5, R4, !P4 ;  /* 0x0000000405042207 */ /* 0x000fe20006000000 */
[----:B------:R1:W3:Y:S03]  /*6060*/  @P5 SYNCS.PHASECHK.TRANS64.TRYWAIT P1, [R2+URZ+0x50], R0 ;  /* 0x00005000020055a7 */ /* 0x0002e600080211ff */
[----:B------:R-:W-:Y:S04]  /*6070*/  LOP3.LUT R4, R4, 0x1, RZ, 0xc0, !PT ;  /* 0x0000000104047812 */ /* 0x000fe800078ec0ff */
[----:B------:R-:W-:Y:S04]  /*6080*/  ISETP.NE.U32.AND P2, PT, R4, 0x1, PT ;  /* 0x000000010400780c */ /* 0x000fe80003f45070 */
[----:B------:R-:W-:Y:S01]  /*6090*/  P2R R66, PR, RZ, 0x4 ;  /* 0x00000004ff427803 */ /* 0x000fe20000000000 */
[----:B------:R4:W2:Y:S01]  /*60a0*/  SYNCS.PHASECHK.TRANS64.TRYWAIT P0, [R27+URZ+0xb0], R3 ;  /* 0x0000b0031b0075a7 */ /* 0x0008a200080011ff */
[C---:B-1----:R-:W-:Y:S01]  /*60b0*/  IMAD.SHL.U32 R0, R25.reuse, 0x20, RZ ;  /* 0x0000002019007824 */ /* 0x042fe200078e00ff */
[----:B------:R-:W-:Y:S04]  /*60c0*/  LOP3.LUT R25, R25, 0xffe, RZ, 0xc0, !PT ;  /* 0x00000ffe19197812 */ /* 0x000fe800078ec0ff */
[----:B------:R-:W-:Y:S01]  /*60d0*/  LOP3.LUT R0, R0, 0xffffffc0, RZ, 0xc0, !PT ;  /* 0xffffffc000007812 */ /* 0x000fe200078ec0ff */
[----:B------:R-:W-:Y:S04]  /*60e0*/  IMAD.IADD R25, R22, 0x1, -R25 ;  /* 0x0000000116197824 */ /* 0x000fe800078e0a19 */
[----:B------:R-:W-:Y:S04]  /*60f0*/  IMAD.IADD R0, R23, 0x1, R0 ;  /* 0x0000000117007824 */ /* 0x000fe800078e0200 */
[----:B------:R-:W-:Y:S01]  /*6100*/  IMAD R25, R25, 0x100000, R0 ;  /* 0x0010000019197824 */ /* 0x000fe200078e0200 */
[----:B---3--:R-:W-:Y:S01]  /*6110*/  @P5 SEL R65, RZ, 0x1, !P1 ;  /* 0x00000001ff415807 */ /* 0x008fe20004800000 */
[----:B----4-:R-:W-:Y:S06]  /*6120*/  @!P5 BRA `(.L_x_95) ;  /* 0x000000000068d947 */ /* 0x010fec0003800000 */
[----:B------:R-:W-:Y:S01]  /*6130*/  HFMA2 R31, -RZ, RZ, 0, 0 ;  /* 0x00000000ff1f7431 */ /* 0x000fe200000001ff */
[----:B------:R-:W-:Y:S01]  /*6140*/  ISETP.NE.AND P1, PT, R65, RZ, PT ;  /* 0x000000ff4100720c */ /* 0x000fe20003f25270 */
[----:B------:R-:W-:Y:S01]  /*6150*/  IMAD.U32 R0, RZ, RZ, UR46 ;  /* 0x0000002eff007e24 */ /* 0x000fe2000f8e00ff */
[----:B------:R-:W-:Y:S11]  /*6160*/  BSSY B0, `(.L_x_96) ;  /* 0x0000005000007945 */ /* 0x000ff60003800000 */
[----:B------:R-:W-:Y:S05]  /*6170*/  @P1 BRA `(.L_x_97) ;  /* 0x00000000000c1947 */ /* 0x000fea0003800000 */
[----:B------:R-:W-:Y:S04]  /*6180*/  SHF.L.U32 R4, R63, 0x1f, RZ ;  /* 0x0000001f3f047819 */ /* 0x000fe800000006ff */
[----:B------:R-:W1:Y:S02]  /*6190*/  SYNCS.PHASECHK.TRANS64.TRYWAIT P1, [R2+URZ+0x50], R4 ;  /* 0x00005004020075a7 */ /* 0x000e6400080211ff */
[----:B-1----:R-:W-:Y:S05]  /*61a0*/  @!P1 BRA `(.L_x_98) ;  /* 0x0000001c00cc9947 */ /* 0x002fea0003800000 */
.L_x_97:
[----:B------:R-:W-:Y:S05]  /*61b0*/  BSYNC B0 ;  /* 0x0000000000007941 */ /* 0x000fea0003800000 */
.L_x_96:
[----:B------:R-:W-:Y:S01]  /*61c0*/  ISETP.NE.AND P1, PT, R66, RZ, PT ;  /* 0x000000ff4200720c */ /* 0x000fe20003f25270 */
[----:B------:R-:W-:Y:S01]  /*61d0*/  IMAD.MOV.U32 R30, RZ, RZ, RZ ;  /* 0x000000ffff1e7224 */ /* 0x000fe200078e00ff */
[----:B------:R-:W-:Y:S02]  /*61e0*/  CS2R R28, SRZ ;  /* 0x00000000001c7805 */ /* 0x000fe4000001ff00 */
[----:B------:R-:W-:Y:S02]  /*61f0*/  CS2R R38, SRZ ;  /* 0x0000000000267805 */ /* 0x000fe4000001ff00 */
[----:B------:R-:W-:Y:S07]  /*6200*/  CS2R R36, SRZ ;  /* 0x0000000000247805 */ /* 0x000fee000001ff00 */
[----:B-1----:R-:W-:Y:S01]  /*6210*/  @P1 IMAD R2, R0, 0x800, R44 ;  /* 0x0000080000021824 */ /* 0x002fe200078e022c */
[----:B------:R-:W-:Y:S05]  /*6220*/  @P1 WARPSYNC.ALL ;  /* 0x0000000000001948 */ /* 0x000fea0003800000 */
[----:B------:R-:W-:Y:S01]  /*6230*/  @P1 LEA R2, R2, UR44, 0x1 ;  /* 0x0000002c02021c11 */ /* 0x000fe2000f8e08ff */
[----:B------:R-:W-:Y:S04]  /*6240*/  UIADD3 UR4, UPT, UPT, UR46, 0x1, URZ ;  /* 0x000000012e047890 */ /* 0x000fe8000fffe0ff */
[----:B------:R1:W3:Y:S01]  /*6250*/  @P1 LDSM.16.M88.4 R28, [R2+0x200] ;  /* 0x00020000021c183b */ /* 0x0002e20000000200 */
[----:B------:R-:W-:Y:S01]  /*6260*/  UISETP.NE.AND UP0, UPT, UR4, 0x3, UPT ;  /* 0x000000030400788c */ /* 0x000fe2000bf05270 */
[----:B------:R-:W-:Y:S03]  /*6270*/  @P1 IMAD R0, R54, 0x2, R2 ;  /* 0x0000000236001824 */ /* 0x000fe600078e0202 */
[----:B------:R-:W-:Y:S02]  /*6280*/  USEL UR5, URZ, 0x1, UP0 ;  /* 0x00000001ff057887 */ /* 0x000fe40008000000 */
[----:B------:R1:W4:Y:S01]  /*6290*/  @P1 LDSM.16.M88.4 R36, [R0+0x200] ;  /* 0x000200000024183b */ /* 0x0003220000000200 */
[----:B------:R-:W-:Y:S03]  /*62a0*/  USEL UR4, UR4, URZ, UP0 ;  /* 0x000000ff04047287 */ /* 0x000fe60008000000 */
[----:B------:R-:W-:Y:S03]  /*62b0*/  LOP3.LUT R63, R63, UR5, RZ, 0x3c, !PT ;  /* 0x000000053f3f7c12 */ /* 0x000fe6000f8e3cff */
[----:B------:R-:W-:Y:S02]  /*62c0*/  IMAD.U32 R64, RZ, RZ, UR4 ;  /* 0x00000004ff407e24 */ /* 0x000fe4000f8e00ff */
.L_x_95:
[----:B------:R-:W-:Y:S05]  /*62d0*/  BSYNC B1 ;  /* 0x0000000000017941 */ /* 0x000fea0003800000 */
.L_x_94:
[----:B-1----:R-:W-:Y:S04]  /*62e0*/  SHF.R.U32.HI R0, RZ, 0x15, R25 ;  /* 0x00000015ff007819 */ /* 0x002fe80000011619 */
[----:B------:R-:W-:Y:S01]  /*62f0*/  LOP3.LUT P1, RZ, R0, 0x3, R46, 0x48, !PT ;  /* 0x0000000300ff7812 */ /* 0x000fe2000782482e */
[----:B------:R-:W-:Y:S01]  /*6300*/  @!UPT UIADD3 URZ, UPT, UPT, URZ, URZ, URZ ;  /* 0x000000fffffff290 */ /* 0x000fe2000fffe0ff */
[----:B--2---:R-:W-:Y:S11]  /*6310*/  @P0 BRA `(.L_x_99) ;  /* 0x0000000000080947 */ /* 0x004ff60003800000 */
[----:B------:R-:W1:Y:S02]  /*6320*/  SYNCS.PHASECHK.TRANS64.TRYWAIT P0, [R27+URZ+0xb0], R3 ;  /* 0x0000b0031b0075a7 */ /* 0x000e6400080011ff */
[----:B-1----:R-:W-:Y:S05]  /*6330*/  @!P0 BRA `(.L_x_100) ;  /* 0x0000001c007c8947 */ /* 0x002fea0003800000 */
.L_x_99:
[----:B------:R-:W-:Y:S05]  /*6340*/  @!P1 BRA `(.L_x_101) ;  /* 0x0000000000409947 */ /* 0x000fea0003800000 */
[----:B------:R-:W2:Y:S01]  /*6350*/  LDCU.64 UR8, c[0x4][0x70] ;  /* 0x01000e00ff0877ac */ /* 0x000ea20008000a00 */
[----:B-1----:R-:W-:Y:S01]  /*6360*/  MOV R3, 0x0 ;  /* 0x0000000000037802 */ /* 0x002fe20000000f00 */
[----:B------:R-:W-:Y:S02]  /*6370*/  HFMA2 R12, -RZ, RZ, 0, 5.9604644775390625e-08 ;  /* 0x00000001ff0c7431 */ /* 0x000fe400000001ff */
[----:B------:R-:W-:Y:S02]  /*6380*/  IMAD.MOV.U32 R8, RZ, RZ, 0x192 ;  /* 0x00000192ff087424 */ /* 0x000fe400078e00ff */
[----:B------:R-:W-:Y:S01]  /*6390*/  IMAD.MOV.U32 R13, RZ, RZ, RZ ;  /* 0x000000ffff0d7224 */ /* 0x000fe200078e00ff */
[----:B------:R-:W1:Y:S01]  /*63a0*/  LDCU.64 UR6, c[0x4][0x78] ;  /* 0x01000f00ff0677ac */ /* 0x000e620008000a00 */
[----:B------:R-:W3:Y:S01]  /*63b0*/  LDC.64 R2, c[0x4][R3] ;  /* 0x0100000003027b82 */ /* 0x000ee20000000a00 */
[----:B------:R-:W5:Y:S01]  /*63c0*/  LDCU.64 UR4, c[0x4][0x10] ;  /* 0x01000200ff0477ac */ /* 0x000f620008000a00 */
[----:B--2---:R-:W-:Y:S01]  /*63d0*/  MOV R5, UR9 ;  /* 0x0000000900057c02 */ /* 0x004fe20008000f00 */
[----:B------:R-:W-:Y:S01]  /*63e0*/  IMAD.U32 R4, RZ, RZ, UR8 ;  /* 0x00000008ff047e24 */ /* 0x000fe2000f8e00ff */
[----:B-1----:R-:W-:Y:S01]  /*63f0*/  MOV R7, UR7 ;  /* 0x0000000700077c02 */ /* 0x002fe20008000f00 */
[----:B------:R-:W-:Y:S01]  /*6400*/  IMAD.U32 R6, RZ, RZ, UR6 ;  /* 0x00000006ff067e24 */ /* 0x000fe2000f8e00ff */
[----:B-----5:R-:W-:Y:S01]  /*6410*/  MOV R11, UR5 ;  /* 0x00000005000b7c02 */ /* 0x020fe20008000f00 */
[----:B------:R-:W-:Y:S02]  /*6420*/  IMAD.U32 R10, RZ, RZ, UR4 ;  /* 0x00000004ff0a7e24 */ /* 0x000fe4000f8e00ff */
[----:B------:R-:W-:Y:S07]  /*6430*/  LEPC R20, `(.L_x_101) ;  /* 0x000000001014794e */ /* 0x000fee0000000000 */
[----:B---34-:R-:W-:Y:S05]  /*6440*/  CALL.ABS.NOINC R2 ;  /* 0x0000000002007343 */ /* 0x018fea0003c00000 */
.L_x_101:
[----:B------:R-:W-:Y:S05]  /*6450*/  WARPSYNC.ALL ;  /* 0x0000000000007948 */ /* 0x000fea0003800000 */
[----:B------:R-:W-:Y:S01]  /*6460*/  R2UR UR4, R25 ;  /* 0x00000000190472ca */ /* 0x000fe200000e0000 */
[----:B-1-3--:R-:W-:Y:S01]  /*6470*/  HADD2.F32 R3, -RZ, R28.H0_H0 ;  /* 0x2000001cff037230 */ /* 0x00afe20000004100 */
[----:B------:R-:W-:Y:S01]  /*6480*/  SHF.L.U32 R62, R54, 0x1, RZ ;  /* 0x00000001363e7819 */ /* 0x000fe200000006ff */
[----:B------:R-:W-:Y:S01]  /*6490*/  HADD2.F32 R20, -RZ, R30.H0_H0 ;  /* 0x2000001eff147230 */ /* 0x000fe20000004100 */
[----:B------:R-:W-:Y:S01]  /*64a0*/  ISETP.NE.AND P0, PT, R55, RZ, PT ;  /* 0x000000ff3700720c */ /* 0x000fe20003f05270 */
[----:B------:R-:W-:Y:S08]  /*64b0*/  BSSY.RECONVERGENT B0, `(.L_x_102) ;  /* 0x000004e000007945 */ /* 0x000ff00003800200 */
[----:B------:R-:W1:Y:S02]  /*64c0*/  LDTM.16dp256bit.x4 R4, tmem[UR4] ;  /* 0x00000004000479ee */ /* 0x000e640008120000 */
[C---:B-1----:R-:W-:Y:S01]  /*64d0*/  FMUL R0, R24.reuse, R4 ;  /* 0x0000000418007220 */ /* 0x042fe20000400000 */
[----:B------:R-:W-:Y:S02]  /*64e0*/  HADD2.F32 R4, -RZ, R28.H1_H1 ;  /* 0x3000001cff047230 */ /* 0x000fe40000004100 */
[----:B------:R-:W-:Y:S01]  /*64f0*/  FMUL R2, R24, R5 ;  /* 0x0000000518027220 */ /* 0x000fe20000400000 */
[--C-:B------:R-:W-:Y:S02]  /*6500*/  HADD2.F32 R5, -RZ, R29.reuse.H0_H0 ;  /* 0x2000001dff057230 */ /* 0x100fe40000004100 */
[----:B------:R-:W-:Y:S01]  /*6510*/  FFMA R0, R26, R3, R0 ;  /* 0x000000031a007223 */ /* 0x000fe20000000000 */
[----:B------:R-:W-:Y:S01]  /*6520*/  FMUL R3, R24, R6 ;  /* 0x0000000618037220 */ /* 0x000fe20000400000 */
[----:B------:R-:W-:Y:S02]  /*6530*/  HADD2.F32 R6, -RZ, R29.H1_H1 ;  /* 0x3000001dff067230 */ /* 0x000fe40000004100 */
[----:B------:R-:W-:Y:S01]  /*6540*/  FFMA R2, R26, R4, R2 ;  /* 0x000000041a027223 */ /* 0x000fe20000000002 */
[----:B------:R-:W-:Y:S01]  /*6550*/  FMUL R7, R24, R7 ;  /* 0x0000000718077220 */ /* 0x000fe20000400000 */
[----:B------:R-:W-:Y:S01]  /*6560*/  FFMA R3, R26, R5, R3 ;  /* 0x000000051a037223 */ /* 0x000fe20000000003 */
[C---:B------:R-:W-:Y:S01]  /*6570*/  FMUL R4, R24.reuse, R8 ;  /* 0x0000000818047220 */ /* 0x040fe20000400000 */
[----:B------:R-:W-:Y:S01]  /*6580*/  FMUL R5, R24, R9 ;  /* 0x0000000918057220 */ /* 0x000fe20000400000 */
[----:B------:R-:W-:Y:S01]  /*6590*/  F2FP.F16.F32.PACK_AB R32, R2, R0 ;  /* 0x000000000220723e */ /* 0x000fe200000000ff */
[C---:B------:R-:W-:Y:S01]  /*65a0*/  FFMA R7, R26.reuse, R6, R7 ;  /* 0x000000061a077223 */ /* 0x040fe20000000007 */
[----:B------:R-:W-:Y:S02]  /*65b0*/  HADD2.F32 R0, -RZ, R30.H1_H1 ;  /* 0x3000001eff007230 */ /* 0x000fe40000004100 */
[----:B------:R-:W-:Y:S01]  /*65c0*/  FFMA R4, R26, R20, R4 ;  /* 0x000000141a047223 */ /* 0x000fe20000000004 */
[--C-:B------:R-:W-:Y:S02]  /*65d0*/  HADD2.F32 R2, -RZ, R31.reuse.H0_H0 ;  /* 0x2000001fff027230 */ /* 0x100fe40000004100 */
[----:B------:R-:W-:Y:S01]  /*65e0*/  FMUL R6, R24, R10 ;  /* 0x0000000a18067220 */ /* 0x000fe20000400000 */
[----:B------:R-:W-:Y:S01]  /*65f0*/  F2FP.F16.F32.PACK_AB R33, R7, R3 ;  /* 0x000000030721723e */ /* 0x000fe200000000ff */
[----:B------:R-:W-:Y:S02]  /*6600*/  HADD2.F32 R3, -RZ, R31.H1_H1 ;  /* 0x3000001fff037230 */ /* 0x000fe40000004100 */
[----:B------:R-:W-:Y:S01]  /*6610*/  FFMA R5, R26, R0, R5 ;  /* 0x000000001a057223 */ /* 0x000fe20000000005 */
[C---:B------:R-:W-:Y:S01]  /*6620*/  FMUL R11, R24.reuse, R11 ;  /* 0x0000000b180b7220 */ /* 0x040fe20000400000 */
[--C-:B----4-:R-:W-:Y:S02]  /*6630*/  HADD2.F32 R7, -RZ, R36.reuse.H0_H0 ;  /* 0x20000024ff077230 */ /* 0x110fe40000004100 */
[C---:B------:R-:W-:Y:S01]  /*6640*/  FMUL R8, R24.reuse, R12 ;  /* 0x0000000c18087220 */ /* 0x040fe20000400000 */
[----:B------:R-:W-:Y:S02]  /*6650*/  HADD2.F32 R0, -RZ, R36.H1_H1 ;  /* 0x30000024ff007230 */ /* 0x000fe40000004100 */
[----:B------:R-:W-:Y:S01]  /*6660*/  FMUL R9, R24, R13 ;  /* 0x0000000d18097220 */ /* 0x000fe20000400000 */
[C---:B------:R-:W-:Y:S01]  /*6670*/  FFMA R6, R26.reuse, R2, R6 ;  /* 0x000000021a067223 */ /* 0x040fe20000000006 */
[C---:B------:R-:W-:Y:S01]  /*6680*/  FFMA R11, R26.reuse, R3, R11 ;  /* 0x000000031a0b7223 */ /* 0x040fe2000000000b */
[C---:B------:R-:W-:Y:S01]  /*6690*/  FFMA R8, R26.reuse, R7, R8 ;  /* 0x000000071a087223 */ /* 0x040fe20000000008 */
[----:B------:R-:W-:Y:S01]  /*66a0*/  FFMA R9, R26, R0, R9 ;  /* 0x000000001a097223 */ /* 0x000fe20000000009 */
[--C-:B------:R-:W-:Y:S02]  /*66b0*/  HADD2.F32 R2, -RZ, R37.reuse.H0_H0 ;  /* 0x20000025ff027230 */ /* 0x100fe40000004100 */
[C---:B------:R-:W-:Y:S01]  /*66c0*/  FMUL R10, R24.reuse, R14 ;  /* 0x0000000e180a7220 */ /* 0x040fe20000400000 */
[----:B------:R-:W-:Y:S02]  /*66d0*/  HADD2.F32 R0, -RZ, R37.H1_H1 ;  /* 0x30000025ff007230 */ /* 0x000fe40000004100 */
[----:B------:R-:W-:Y:S01]  /*66e0*/  FMUL R15, R24, R15 ;  /* 0x0000000f180f7220 */ /* 0x000fe20000400000 */
[----:B------:R-:W-:Y:S01]  /*66f0*/  F2FP.F16.F32.PACK_AB R34, R5, R4 ;  /* 0x000000040522723e */ /* 0x000fe200000000ff */
[----:B------:R-:W-:Y:S01]  /*6700*/  FFMA R10, R26, R2, R10 ;  /* 0x000000021a0a7223 */ /* 0x000fe2000000000a */
[----:B------:R-:W-:Y:S01]  /*6710*/  FMUL R12, R24, R16 ;  /* 0x00000010180c7220 */ /* 0x000fe20000400000 */
[----:B------:R-:W-:Y:S01]  /*6720*/  FFMA R15, R26, R0, R15 ;  /* 0x000000001a0f7223 */ /* 0x000fe2000000000f */
[--C-:B------:R-:W-:Y:S01]  /*6730*/  HADD2.F32 R0, -RZ, R38.reuse.H0_H0 ;  /* 0x20000026ff007230 */ /* 0x100fe20000004100 */
[----:B------:R-:W-:Y:S01]  /*6740*/  MOV R5, UR46 ;  /* 0x0000002e00057c02 */ /* 0x000fe20008000f00 */
[----:B------:R-:W-:Y:S02]  /*6750*/  HADD2.F32 R2, -RZ, R38.H1_H1 ;  /* 0x30000026ff027230 */ /* 0x000fe40000004100 */
[C---:B------:R-:W-:Y:S01]  /*6760*/  FMUL R13, R24.reuse, R17 ;  /* 0x00000011180d7220 */ /* 0x040fe20000400000 */
[--C-:B------:R-:W-:Y:S02]  /*6770*/  HADD2.F32 R3, -RZ, R39.reuse.H0_H0 ;  /* 0x20000027ff037230 */ /* 0x100fe40000004100 */
[C---:B------:R-:W-:Y:S01]  /*6780*/  FMUL R14, R24.reuse, R18 ;  /* 0x00000012180e7220 */ /* 0x040fe20000400000 */
[----:B------:R-:W-:Y:S02]  /*6790*/  HADD2.F32 R4, -RZ, R39.H1_H1 ;  /* 0x30000027ff047230 */ /* 0x000fe40000004100 */
[----:B------:R-:W-:Y:S01]  /*67a0*/  FMUL R19, R24, R19 ;  /* 0x0000001318137220 */ /* 0x000fe20000400000 */
[C---:B------:R-:W-:Y:S01]  /*67b0*/  FFMA R12, R26.reuse, R0, R12 ;  /* 0x000000001a0c7223 */ /* 0x040fe2000000000c */
[----:B------:R-:W-:Y:S01]  /*67c0*/  LEA R5, R5, R44, 0xb ;  /* 0x0000002c05057211 */ /* 0x000fe200078e58ff */
[C---:B------:R-:W-:Y:S01]  /*67d0*/  FFMA R13, R26.reuse, R2, R13 ;  /* 0x000000021a0d7223 */ /* 0x040fe2000000000d */
[C---:B------:R-:W-:Y:S01]  /*67e0*/  FFMA R14, R26.reuse, R3, R14 ;  /* 0x000000031a0e7223 */ /* 0x040fe2000000000e */
[----:B------:R-:W-:Y:S01]  /*67f0*/  FFMA R19, R26, R4, R19 ;  /* 0x000000041a137223 */ /* 0x000fe20000000013 */
[----:B------:R-:W-:Y:S02]  /*6800*/  F2FP.F16.F32.PACK_AB R35, R11, R6 ;  /* 0x000000060b23723e */ /* 0x000fe400000000ff */
[----:B------:R-:W-:Y:S02]  /*6810*/  LEA R5, R5, UR44, 0x1 ;  /* 0x0000002c05057c11 */ /* 0x000fe4000f8e08ff */
[----:B------:R-:W-:Y:S02]  /*6820*/  F2FP.F16.F32.PACK_AB R8, R9, R8 ;  /* 0x000000080908723e */ /* 0x000fe400000000ff */
[----:B------:R-:W-:Y:S01]  /*6830*/  F2FP.F16.F32.PACK_AB R9, R15, R10 ;  /* 0x0000000a0f09723e */ /* 0x000fe200000000ff */
[----:B------:R1:W-:Y:S01]  /*6840*/  STSM.16.M88.4 [R5+0x200], R32 ;  /* 0x0002002005007844 */ /* 0x0003e20000000200 */
[----:B------:R-:W-:Y:S02]  /*6850*/  F2FP.F16.F32.PACK_AB R10, R13, R12 ;  /* 0x0000000c0d0a723e */ /* 0x000fe400000000ff */
[----:B------:R-:W-:Y:S02]  /*6860*/  F2FP.F16.F32.PACK_AB R11, R19, R14 ;  /* 0x0000000e130b723e */ /* 0x000fe400000000ff */
[----:B------:R-:W-:Y:S05]  /*6870*/  IADD3 R0, PT, PT, R62, 0x200, R5 ;  /* 0x000002003e007810 */ /* 0x000fea0007ffe005 */
[----:B------:R1:W-:Y:S01]  /*6880*/  STSM.16.M88.4 [R0], R8 ;  /* 0x0000000800007844 */ /* 0x0003e20000000200 */
[----:B------:R-:W-:Y:S01]  /*6890*/  @!PT LDS RZ, [RZ] ;  /* 0x00000000fffff984 */ /* 0x000fe20000000800 */
[----:B------:R-:W-:Y:S01]  /*68a0*/  @!PT LDS RZ, [RZ] ;  /* 0x00000000fffff984 */ /* 0x000fe20000000800 */
[----:B------:R-:W-:Y:S01]  /*68b0*/  @!PT LDS RZ, [RZ] ;  /* 0x00000000fffff984 */ /* 0x000fe20000000800 */
[----:B------:R-:W-:Y:S01]  /*68c0*/  @!PT LDS RZ, [RZ] ;  /* 0x00000000fffff984 */ /* 0x000fe20000000800 */
[----:B------:R2:W-:Y:S07]  /*68d0*/  MEMBAR.ALL.CTA ;  /* 0x0000000000007992 */ /* 0x0005ee0000008000 */
[----:B--2---:R-:W2:Y:S02]  /*68e0*/  FENCE.VIEW.ASYNC.S ;  /* 0x00000000000073c6 */ /* 0x004ea40000000000 */
[----:B--2---:R-:W-:Y:S06]  /*68f0*/  BAR.SYNC.DEFER_BLOCKING 0x1, 0x80 ;  /* 0x0042000000007b1d */ /* 0x004fec0000010000 */
[----:B------:R-:W-:Y:S05]  /*6900*/  @P0 BRA `(.L_x_103) ;  /* 0x0000000000200947 */ /* 0x000fea0003800000 */
[----:B------:R-:W2:Y:S01]  /*6910*/  LDCU.64 UR6, c[0x0][0x348] ;  /* 0x00006900ff0677ac */ /* 0x000ea20008000a00 */
[----:B------:R-:W-:Y:S01]  /*6920*/  ULEA UR5, UR46, UR44, 0xc ;  /* 0x0000002c2e057291 */ /* 0x000fe2000f8e60ff */
[----:B------:R-:W-:Y:S03]  /*6930*/  UMOV UR51, UR36 ;  /* 0x0000002400337c82 */ /* 0x000fe60008000000 */
[----:B------:R-:W-:Y:S02]  /*6940*/  UIADD3 UR48, UPT, UPT, UR5, 0x200, URZ ;  /* 0x0000020005307890 */ /* 0x000fe4000fffe0ff */
[----:B--2---:R-:W-:Y:S04]  /*6950*/  UIADD3 UR4, UP0, UPT, UR6, 0x680, URZ ;  /* 0x0000068006047890 */ /* 0x004fe8000ff1e0ff */
[----:B------:R-:W-:Y:S09]  /*6960*/  UIADD3.X UR5, UPT, UPT, URZ, UR7, URZ, UP0, !UPT ;  /* 0x00000007ff057290 */ /* 0x000ff200087fe4ff */
[----:B------:R2:W-:Y:S02]  /*6970*/  UTMASTG.3D [UR48], [UR4] ;  /* 0x00000030040073b5 */ /* 0x0005e40008010000 */
[----:B--2---:R0:W-:Y:S02]  /*6980*/  UTMACMDFLUSH ;  /* 0x00000000000079b7 */ /* 0x0041e40000000000 */
.L_x_103:
[----:B------:R-:W-:Y:S05]  /*6990*/  BSYNC.RECONVERGENT B0 ;  /* 0x0000000000007941 */ /* 0x000fea0003800200 */
.L_x_102:
[----:B------:R-:W-:Y:S01]  /*69a0*/  UIADD3 UR47, UPT, UPT, UR46, 0x1, URZ ;  /* 0x000000012e2f7890 */ /* 0x000fe2000fffe0ff */
[----:B------:R-:W-:Y:S03]  /*69b0*/  BSSY.RECONVERGENT B0, `(.L_x_104) ;  /* 0x0000005000007945 */ /* 0x000fe60003800200 */
[----:B------:R-:W-:Y:S04]  /*69c0*/  UISETP.NE.AND UP0, UPT, UR47, 0x3, UPT ;  /* 0x000000032f00788c */ /* 0x000fe8000bf05270 */
[----:B------:R-:W-:Y:S01]  /*69d0*/  USEL UR45, UR47, URZ, UP0 ;  /* 0x000000ff2f2d7287 */ /* 0x000fe20008000000 */
[----:B------:R-:W-:Y:S11]  /*69e0*/  @P0 BRA `(.L_x_105) ;  /* 0x0000000000040947 */ /* 0x000ff60003800000 */
[----:B------:R-:W-:Y:S04]  /*69f0*/  DEPBAR.LE SB0, 0x1 ;  /* 0x000080400000791a */ /* 0x000fe80000000000 */
.L_x_105:
[----:B------:R-:W-:Y:S05]  /*6a00*/  BSYNC.RECONVERGENT B0 ;  /* 0x0000000000007941 */ /* 0x000fea0003800200 */
.L_x_104:
[----:B------:R-:W-:Y:S01]  /*6a10*/  BAR.SYNC.DEFER_BLOCKING 0x1, 0x80 ;  /* 0x0042000000007b1d */ /* 0x000fe20000010000 */
[----:B------:R-:W-:Y:S01]  /*6a20*/  ISETP.NE.AND P1, PT, R61, RZ, PT ;  /* 0x000000ff3d00720c */ /* 0x000fe20003f25270 */
[----:B------:R-:W-:Y:S01]  /*6a30*/  UISETP.NE.AND UP0, UPT, UR53, URZ, UPT ;  /* 0x000000ff3500728c */ /* 0x000fe2000bf05270 */
[----:B------:R-:W-:Y:S11]  /*6a40*/  LEA R2, R64, UR44, 0x3 ;  /* 0x0000002c40027c11 */ /* 0x000ff6000f8e18ff */
[----:B------:R-:W-:Y:S01]  /*6a50*/  @P1 SHF.L.U32 R3, R63, 0x1f, RZ ;  /* 0x0000001f3f031819 */ /* 0x000fe200000006ff */
[----:B------:R-:W-:Y:S06]  /*6a60*/  BRA.U !UP0, `(.L_x_106) ;  /* 0x0000000108247547 */ /* 0x000fec000b800000 */
[----:B------:R-:W-:Y:S01]  /*6a70*/  IMAD.U32 R4, RZ, RZ, UR52 ;  /* 0x00000034ff047e24 */ /* 0x000fe2000f8e00ff */
[----:B-1----:R-:W-:Y:S01]  /*6a80*/  MOV R0, UR54 ;  /* 0x0000003600007c02 */ /* 0x002fe20008000f00 */
[----:B------:R-:W-:Y:S03]  /*6a90*/  UIADD3 UR4, UPT, UPT, UR52, 0x1, URZ ;  /* 0x0000000134047890 */ /* 0x000fe6000fffe0ff */
[----:B------:R-:W-:Y:S01]  /*6aa0*/  @P1 LEA R4, R4, UR44, 0x3 ;  /* 0x0000002c04041c11 */ /* 0x000fe2000f8e18ff */
[----:B------:R-:W-:Y:S04]  /*6ab0*/  UISETP.NE.AND UP0, UPT, UR4, 0x3, UPT ;  /* 0x000000030400788c */ /* 0x000fe8000bf05270 */
[----:B------:R-:W-:Y:S01]  /*6ac0*/  @P1 VIADD R4, R4, 0x68 ;  /* 0x0000006804041836 */ /* 0x000fe20000000000 */
[----:B------:R-:W-:Y:S04]  /*6ad0*/  USEL UR52, UR4, URZ, UP0 ;  /* 0x000000ff04347287 */ /* 0x000fe80008000000 */
[----:B------:R-:W-:Y:S04]  /*6ae0*/  @P1 PRMT R0, R0, 0x654, R4 ;  /* 0x0000065400001816 */ /* 0x000fe80000000004 */
[----:B------:R2:W-:Y:S04]  /*6af0*/  @P1 SYNCS.ARRIVE.TRANS64.RED.A1T0 RZ, [R0+URZ], RZ ;  /* 0x000000ff00ff19a7 */ /* 0x0005e800081004ff */
.L_x_106:
[----:B------:R-:W3:Y:S01]  /*6b00*/  @P1 SYNCS.PHASECHK.TRANS64.TRYWAIT P0, [R2+URZ+0x50], R3 ;  /* 0x00005003020015a7 */ /* 0x000ee200080011ff */
[----:B------:R-:W-:Y:S01]  /*6b10*/  BSSY B1, `(.L_x_107) ;  /* 0x0000013000017945 */ /* 0x000fe20003800000 */
[----:B---3--:R-:W-:Y:S03]  /*6b20*/  @P1 SEL R65, RZ, 0x1, !P0 ;  /* 0x00000001ff411807 */ /* 0x008fe60004000000 */
[----:B------:R-:W-:Y:S05]  /*6b30*/  @!P1 BRA `(.L_x_108) ;  /* 0x0000000000409947 */ /* 0x000fea0003800000 */
[----:B------:R-:W-:Y:S01]  /*6b40*/  ISETP.NE.AND P1, PT, R66, RZ, PT ;  /* 0x000000ff4200720c */ /* 0x000fe20003f25270 */
[----:B------:R-:W-:Y:S01]  /*6b50*/  BSSY B0, `(.L_x_109) ;  /* 0x0000009000007945 */ /* 0x000fe20003800000 */
[----:B------:R-:W-:Y:S11]  /*6b60*/  ISETP.NE.AND P0, PT, R65, RZ, PT ;  /* 0x000000ff4100720c */ /* 0x000ff60003f05270 */
[----:B------:R-:W-:Y:S05]  /*6b70*/  @P1 IMAD R3, R64, 0x800, R44 ;  /* 0x0000080040031824 */ /* 0x000fea00078e022c */
[----:B------:R-:W-:Y:S05]  /*6b80*/  @P1 LEA R3, R3, UR44, 0x1 ;  /* 0x0000002c03031c11 */ /* 0x000fea000f8e08ff */
[----:B-12---:R-:W-:Y:S01]  /*6b90*/  @P1 IMAD.IADD R0, R62, 0x1, R3 ;  /* 0x000000013e001824 */ /* 0x006fe200078e0203 */
[----:B------:R-:W-:Y:S06]  /*6ba0*/  @P0 BRA `(.L_x_110) ;  /* 0x00000000000c0947 */ /* 0x000fec0003800000 */
[----:B------:R-:W-:Y:S04]  /*6bb0*/  SHF.L.U32 R63, R63, 0x1f, RZ ;  /* 0x0000001f3f3f7819 */ /* 0x000fe800000006ff */
[----:B------:R-:W1:Y:S02]  /*6bc0*/  SYNCS.PHASECHK.TRANS64.TRYWAIT P0, [R2+URZ+0x50], R63 ;  /* 0x0000503f020075a7 */ /* 0x000e6400080011ff */
[----:B-1----:R-:W-:Y:S05]  /*6bd0*/  @!P0 BRA `(.L_x_111) ;  /* 0x0000001400688947 */ /* 0x002fea0003800000 */
.L_x_110:
[----:B------:R-:W-:Y:S05]  /*6be0*/  BSYNC B0 ;  /* 0x0000000000007941 */ /* 0x000fea0003800000 */
.L_x_109:
[----:B------:R-:W-:Y:S11]  /*6bf0*/  ISETP.NE.AND P0, PT, R66, RZ, PT ;  /* 0x000000ff4200720c */ /* 0x000ff60003f05270 */
[----:B------:R-:W-:Y:S02]  /*6c00*/  @!UPT UIADD3 URZ, UPT, UPT, URZ, URZ, URZ ;  /* 0x000000fffffff290 */ /* 0x000fe4000fffe0ff */
[----:B------:R-:W-:Y:S05]  /*6c10*/  @P0 WARPSYNC.ALL ;  /* 0x0000000000000948 */ /* 0x000fea0003800000 */
[----:B------:R3:W4:Y:S04]  /*6c20*/  @P0 LDSM.16.M88.4 R28, [R3+0x200] ;  /* 0x00020000031c083b */ /* 0x0007280000000200 */
[----:B------:R3:W2:Y:S02]  /*6c30*/  @P0 LDSM.16.M88.4 R36, [R0+0x200] ;  /* 0x000200000024083b */ /* 0x0006a40000000200 */
.L_x_108:
[----:B------:R-:W-:Y:S05]  /*6c40*/  BSYNC B1 ;  /* 0x0000000000017941 */ /* 0x000fea0003800000 */
.L_x_107:
[----:B-123--:R-:W-:Y:S05]  /*6c50*/  VIADD R0, R25, 0x20 ;  /* 0x0000002019007836 */ /* 0x00efea0000000000 */
[----:B------:R-:W-:Y:S04]  /*6c60*/  SHF.R.U32.HI R0, RZ, 0x15, R0 ;  /* 0x00000015ff007819 */ /* 0x000fe80000011600 */
[----:B------:R-:W-:Y:S11]  /*6c70*/  LOP3.LUT P0, RZ, R0, 0x3, R46, 0x48, !PT ;  /* 0x0000000300ff7812 */ /* 0x000ff6000780482e */
[----:B------:R-:W-:Y:S02]  /*6c80*/  @!UPT UIADD3 URZ, UPT, UPT, URZ, URZ, URZ ;  /* 0x000000fffffff290 */ /* 0x000fe4000fffe0ff */
[----:B------:R-:W-:Y:S05]  /*6c90*/  @!P0 BRA `(.L_x_112) ;  /* 0x0000000000408947 */ /* 0x000fea0003800000 */
[----:B------:R-:W1:Y:S01]  /*6ca0*/  LDCU.64 UR8, c[0x4][0x70] ;  /* 0x01000e00ff0877ac */ /* 0x000e620008000a00 */
[----:B------:R-:W-:Y:S01]  /*6cb0*/  MOV R3, 0x0 ;  /* 0x0000000000037802 */ /* 0x000fe20000000f00 */
[----:B------:R-:W-:Y:S02]  /*6cc0*/  HFMA2 R12, -RZ, RZ, 0, 5.9604644775390625e-08 ;  /* 0x00000001ff0c7431 */ /* 0x000fe400000001ff */
[----:B------:R-:W-:Y:S02]  /*6cd0*/  IMAD.MOV.U32 R8, RZ, RZ, 0x192 ;  /* 0x00000192ff087424 */ /* 0x000fe400078e00ff */
[----:B------:R-:W-:Y:S01]  /*6ce0*/  IMAD.MOV.U32 R13, RZ, RZ, RZ ;  /* 0x000000ffff0d7224 */ /* 0x000fe200078e00ff */
[----:B------:R-:W2:Y:S01]  /*6cf0*/  LDCU.64 UR6, c[0x4][0x78] ;  /* 0x01000f00ff0677ac */ /* 0x000ea20008000a00 */
[----:B------:R-:W3:Y:S01]  /*6d00*/  LDC.64 R2, c[0x4][R3] ;  /* 0x0100000003027b82 */ /* 0x000ee20000000a00 */
[----:B------:R-:W5:Y:S01]  /*6d10*/  LDCU.64 UR4, c[0x4][0x10] ;  /* 0x01000200ff0477ac */ /* 0x000f620008000a00 */
[----:B-1----:R-:W-:Y:S01]  /*6d20*/  MOV R5, UR9 ;  /* 0x0000000900057c02 */ /* 0x002fe20008000f00 */
[----:B------:R-:W-:Y:S01]  /*6d30*/  IMAD.U32 R4, RZ, RZ, UR8 ;  /* 0x00000008ff047e24 */ /* 0x000fe2000f8e00ff */
[----:B--2---:R-:W-:Y:S01]  /*6d40*/  MOV R7, UR7 ;  /* 0x0000000700077c02 */ /* 0x004fe20008000f00 */
[----:B------:R-:W-:Y:S01]  /*6d50*/  IMAD.U32 R6, RZ, RZ, UR6 ;  /* 0x00000006ff067e24 */ /* 0x000fe2000f8e00ff */
[----:B-----5:R-:W-:Y:S01]  /*6d60*/  MOV R11, UR5 ;  /* 0x00000005000b7c02 */ /* 0x020fe20008000f00 */
[----:B------:R-:W-:Y:S02]  /*6d70*/  IMAD.U32 R10, RZ, RZ, UR4 ;  /* 0x00000004ff0a7e24 */ /* 0x000fe4000f8e00ff */
[----:B------:R-:W-:Y:S07]  /*6d80*/  LEPC R20, `(.L_x_112) ;  /* 0x000000001014794e */ /* 0x000fee0000000000 */
[----:B---34-:R-:W-:Y:S05]  /*6d90*/  CALL.ABS.NOINC R2 ;  /* 0x0000000002007343 */ /* 0x018fea0003c00000 */
.L_x_112:
[----:B------:R-:W-:Y:S01]  /*6da0*/  ISETP.NE.AND P0, PT, R55, RZ, PT ;  /* 0x000000ff3700720c */ /* 0x000fe20003f05270 */
[----:B------:R-:W-:Y:S05]  /*6db0*/  WARPSYNC.ALL ;  /* 0x0000000000007948 */ /* 0x000fea0003800000 */
[----:B------:R-:W-:Y:S01]  /*6dc0*/  R2UR UR4, R25 ;  /* 0x00000000190472ca */ /* 0x000fe200000e0000 */
[--C-:B----4-:R-:W-:Y:S01]  /*6dd0*/  HADD2.F32 R20, -RZ, R28.reuse.H0_H0 ;  /* 0x2000001cff147230 */ /* 0x110fe20000004100 */
[----:B------:R-:W-:Y:S01]  /*6de0*/  BSSY.RECONVERGENT B0, `(.L_x_113) ;  /* 0x0000056000007945 */ /* 0x000fe20003800200 */
[----:B------:R-:W-:Y:S02]  /*6df0*/  HADD2.F32 R21, -RZ, R28.H1_H1 ;  /* 0x3000001cff157230 */ /* 0x000fe40000004100 */
[--C-:B------:R-:W-:Y:S02]  /*6e00*/  HADD2.F32 R25, -RZ, R29.reuse.H0_H0 ;  /* 0x2000001dff197230 */ /* 0x100fe40000004100 */
[----:B------:R-:W-:Y:S02]  /*6e10*/  HADD2.F32 R28, -RZ, R30.H0_H0 ;  /* 0x2000001eff1c7230 */ /* 0x000fe40000004100 */
[--C-:B------:R-:W-:Y:S02]  /*6e20*/  HADD2.F32 R32, -RZ, R36.reuse.H0_H0 ;  /* 0x20000024ff207230 */ /* 0x100fe40000004100 */
[----:B------:R-:W-:Y:S02]  /*6e30*/  HADD2.F32 R33, -RZ, R36.H1_H1 ;  /* 0x30000024ff217230 */ /* 0x000fe40000004100 */
[----:B------:R-:W1:Y:S01]  /*6e40*/  LDTM.16dp256bit.x4 R4, tmem[UR4+0x20] ;  /* 0x00002004000479ee */ /* 0x000e620008120000 */
[----:B------:R-:W-:Y:S01]  /*6e50*/  NOP ;  /* 0x0000000000007918 */ /* 0x000fe20000000000 */
[----:B------:R-:W-:Y:S01]  /*6e60*/  R2UR UR4, R27 ;  /* 0x000000001b0472ca */ /* 0x000fe200000e0000 */
[----:B------:R-:W-:Y:S02]  /*6e70*/  HADD2.F32 R27, -RZ, R29.H1_H1 ;  /* 0x3000001dff1b7230 */ /* 0x000fe40000004100 */
[----:B------:R-:W-:Y:S02]  /*6e80*/  HADD2.F32 R29, -RZ, R30.H1_H1 ;  /* 0x3000001eff1d7230 */ /* 0x000fe40000004100 */
[--C-:B------:R-:W-:Y:S02]  /*6e90*/  HADD2.F32 R30, -RZ, R31.reuse.H0_H0 ;  /* 0x2000001fff1e7230 */ /* 0x100fe40000004100 */
[----:B------:R-:W-:Y:S02]  /*6ea0*/  HADD2.F32 R31, -RZ, R31.H1_H1 ;  /* 0x3000001fff1f7230 */ /* 0x000fe40000004100 */
[--C-:B------:R-:W-:Y:S02]  /*6eb0*/  HADD2.F32 R34, -RZ, R37.reuse.H0_H0 ;  /* 0x20000025ff227230 */ /* 0x100fe40000004100 */
[----:B------:R-:W-:Y:S02]  /*6ec0*/  HADD2.F32 R35, -RZ, R37.H1_H1 ;  /* 0x30000025ff237230 */ /* 0x000fe40000004100 */
[----:B------:R-:W-:Y:S01]  /*6ed0*/  UIADD3 UR4, UPT, UPT, UR4, 0xd0, URZ ;  /* 0x000000d004047890 */ /* 0x000fe2000fffe0ff */
[--C-:B------:R-:W-:Y:S02]  /*6ee0*/  HADD2.F32 R36, -RZ, R38.reuse.H0_H0 ;  /* 0x20000026ff247230 */ /* 0x100fe40000004100 */
[----:B------:R-:W-:Y:S01]  /*6ef0*/  HADD2.F32 R37, -RZ, R38.H1_H1 ;  /* 0x30000026ff257230 */ /* 0x000fe20000004100 */
[----:B------:R-:W-:Y:S01]  /*6f00*/  UPRMT UR4, UR54, 0x654, UR4 ;  /* 0x0000065436047896 */ /* 0x000fe20008000004 */
[--C-:B------:R-:W-:Y:S02]  /*6f10*/  HADD2.F32 R38, -RZ, R39.reuse.H0_H0 ;  /* 0x20000027ff267230 */ /* 0x100fe40000004100 */
[----:B------:R-:W-:Y:S02]  /*6f20*/  HADD2.F32 R39, -RZ, R39.H1_H1 ;  /* 0x30000027ff277230 */ /* 0x000fe40000004100 */
[C---:B-1----:R-:W-:Y:S01]  /*6f30*/  FMUL R4, R24.reuse, R4 ;  /* 0x0000000418047220 */ /* 0x042fe20000400000 */
[C---:B------:R-:W-:Y:S01]  /*6f40*/  FMUL R5, R24.reuse, R5 ;  /* 0x0000000518057220 */ /* 0x040fe20000400000 */
[C---:B------:R-:W-:Y:S01]  /*6f50*/  FMUL R6, R24.reuse, R6 ;  /* 0x0000000618067220 */ /* 0x040fe20000400000 */
[----:B------:R-:W-:Y:S01]  /*6f60*/  FMUL R7, R24, R7 ;  /* 0x0000000718077220 */ /* 0x000fe20000400000 */
[----:B------:R-:W-:Y:S01]  /*6f70*/  SYNCS.ARRIVE.TRANS64.RED.A1T0 RZ, [UR4], RZ ;  /* 0x000000ffffff79a7 */ /* 0x000fe20008100404 */
[C---:B------:R-:W-:Y:S01]  /*6f80*/  FFMA R4, R26.reuse, R20, R4 ;  /* 0x000000141a047223 */ /* 0x040fe20000000004 */
[C---:B------:R-:W-:Y:S01]  /*6f90*/  FFMA R5, R26.reuse, R21, R5 ;  /* 0x000000151a057223 */ /* 0x040fe20000000005 */
[C---:B------:R-:W-:Y:S01]  /*6fa0*/  FFMA R6, R26.reuse, R25, R6 ;  /* 0x000000191a067223 */ /* 0x040fe20000000006 */
[----:B------:R-:W-:Y:S01]  /*6fb0*/  FFMA R7, R26, R27, R7 ;  /* 0x0000001b1a077223 */ /* 0x000fe20000000007 */
[C---:B------:R-:W-:Y:S01]  /*6fc0*/  FMUL R8, R24.reuse, R8 ;  /* 0x0000000818087220 */ /* 0x040fe20000400000 */
[C---:B------:R-:W-:Y:S01]  /*6fd0*/  FMUL R9, R24.reuse, R9 ;  /* 0x0000000918097220 */ /* 0x040fe20000400000 */
[----:B------:R-:W-:Y:S01]  /*6fe0*/  F2FP.F16.F32.PACK_AB R4, R5, R4 ;  /* 0x000000040504723e */ /* 0x000fe200000000ff */
[----:B------:R-:W-:Y:S01]  /*6ff0*/  FMUL R10, R24, R10 ;  /* 0x0000000a180a7220 */ /* 0x000fe20000400000 */
[----:B------:R-:W-:Y:S01]  /*7000*/  F2FP.F16.F32.PACK_AB R5, R7, R6 ;  /* 0x000000060705723e */ /* 0x000fe200000000ff */
[C---:B------:R-:W-:Y:S01]  /*7010*/  FFMA R8, R26.reuse, R28, R8 ;  /* 0x0000001c1a087223 */ /* 0x040fe20000000008 */
[----:B------:R-:W-:Y:S01]  /*7020*/  FFMA R9, R26, R29, R9 ;  /* 0x0000001d1a097223 */ /* 0x000fe20000000009 */
[C---:B------:R-:W-:Y:S01]  /*7030*/  FMUL R11, R24.reuse, R11 ;  /* 0x0000000b180b7220 */ /* 0x040fe20000400000 */
[C---:B------:R-:W-:Y:S01]  /*7040*/  FMUL R0, R24.reuse, R12 ;  /* 0x0000000c18007220 */ /* 0x040fe20000400000 */
[----:B------:R-:W-:Y:S01]  /*7050*/  FMUL R2, R24, R13 ;  /* 0x0000000d18027220 */ /* 0x000fe20000400000 */
[----:B------:R-:W-:Y:S01]  /*7060*/  FFMA R10, R26, R30, R10 ;  /* 0x0000001e1a0a7223 */ /* 0x000fe2000000000a */
[----:B------:R-:W-:Y:S01]  /*7070*/  FMUL R3, R24, R14 ;  /* 0x0000000e18037220 */ /* 0x000fe20000400000 */
[----:B------:R-:W-:Y:S01]  /*7080*/  F2FP.F16.F32.PACK_AB R6, R9, R8 ;  /* 0x000000080906723e */ /* 0x000fe200000000ff */
[----:B------:R-:W-:Y:S01]  /*7090*/  FFMA R11, R26, R31, R11 ;  /* 0x0000001f1a0b7223 */ /* 0x000fe2000000000b */
[C---:B------:R-:W-:Y:S01]  /*70a0*/  FMUL R15, R24.reuse, R15 ;  /* 0x0000000f180f7220 */ /* 0x040fe20000400000 */
[----:B------:R-:W-:Y:S01]  /*70b0*/  FMUL R12, R24, R16 ;  /* 0x00000010180c7220 */ /* 0x000fe20000400000 */
[----:B------:R-:W-:Y:S01]  /*70c0*/  FFMA R0, R26, R32, R0 ;  /* 0x000000201a007223 */ /* 0x000fe20000000000 */
[----:B------:R-:W-:Y:S01]  /*70d0*/  MOV R8, UR45 ;  /* 0x0000002d00087c02 */ /* 0x000fe20008000f00 */
[----:B------:R-:W-:Y:S01]  /*70e0*/  FMUL R13, R24, R17 ;  /* 0x00000011180d7220 */ /* 0x000fe20000400000 */
[----:B------:R-:W-:Y:S01]  /*70f0*/  FFMA R2, R26, R33, R2 ;  /* 0x000000211a027223 */ /* 0x000fe20000000002 */
[----:B------:R-:W-:Y:S01]  /*7100*/  FMUL R14, R24, R18 ;  /* 0x00000012180e7220 */ /* 0x000fe20000400000 */
[C---:B------:R-:W-:Y:S01]  /*7110*/  FFMA R3, R26.reuse, R34, R3 ;  /* 0x000000221a037223 */ /* 0x040fe20000000003 */
[----:B------:R-:W-:Y:S01]  /*7120*/  FFMA R15, R26, R35, R15 ;  /* 0x000000231a0f7223 */ /* 0x000fe2000000000f */
[----:B------:R-:W-:Y:S01]  /*7130*/  FMUL R19, R24, R19 ;  /* 0x0000001318137220 */ /* 0x000fe20000400000 */
[----:B------:R-:W-:Y:S01]  /*7140*/  FFMA R12, R26, R36, R12 ;  /* 0x000000241a0c7223 */ /* 0x000fe2000000000c */
        /* <DEDUP_REMOVED lines=22> */
[----:B------:R-:W-:Y:S02]  /*72b0*/  ULEA UR5, UR45, UR44, 0xc ;  /* 0x0000002c2d057291 */ /* 0x000fe4000f8e60ff */
[----:B------:R-:W-:Y:S02]  /*72c0*/  UIADD3 UR9, UPT, UPT, UR49, 0x20, URZ ;  /* 0x0000002031097890 */ /* 0x000fe4000fffe0ff */
[----:B------:R-:W-:Y:S01]  /*72d0*/  UIADD3 UR8, UPT, UPT, UR5, 0x200, URZ ;  /* 0x0000020005087890 */ /* 0x000fe2000fffe0ff */
[----:B------:R-:W-:Y:S01]  /*72e0*/  UMOV UR10, UR50 ;  /* 0x00000032000a7c82 */ /* 0x000fe20008000000 */
[----:B------:R-:W-:Y:S01]  /*72f0*/  UMOV UR11, UR36 ;  /* 0x00000024000b7c82 */ /* 0x000fe20008000000 */
[----:B--2---:R-:W-:Y:S04]  /*7300*/  UIADD3 UR4, UP0, UPT, UR6, 0x680, URZ ;  /* 0x0000068006047890 */ /* 0x004fe8000ff1e0ff */
[----:B------:R-:W-:Y:S09]  /*7310*/  UIADD3.X UR5, UPT, UPT, URZ, UR7, URZ, UP0, !UPT ;  /* 0x00000007ff057290 */ /* 0x000ff200087fe4ff */
[----:B------:R2:W-:Y:S02]  /*7320*/  UTMASTG.3D [UR8], [UR4] ;  /* 0x00000008040073b5 */ /* 0x0005e40008010000 */
[----:B--2---:R0:W-:Y:S02]  /*7330*/  UTMACMDFLUSH ;  /* 0x00000000000079b7 */ /* 0x0041e40000000000 */
.L_x_114:
[----:B------:R-:W-:Y:S05]  /*7340*/  BSYNC.RECONVERGENT B0 ;  /* 0x0000000000007941 */ /* 0x000fea0003800200 */
.L_x_113:
[----:B------:R-:W-:Y:S01]  /*7350*/  UIADD3 UR4, UPT, UPT, UR45, 0x1, URZ ;  /* 0x000000012d047890 */ /* 0x000fe2000fffe0ff */
[----:B------:R-:W-:Y:S03]  /*7360*/  BSSY.RECONVERGENT B0, `(.L_x_115) ;  /* 0x0000008000007945 */ /* 0x000fe60003800200 */
[----:B------:R-:W-:Y:S04]  /*7370*/  UISETP.NE.AND UP0, UPT, UR4, 0x3, UPT ;  /* 0x000000030400788c */ /* 0x000fe8000bf05270 */
[----:B------:R-:W-:Y:S02]  /*7380*/  UISETP.EQ.XOR UP1, UPT, UR47, 0x3, !UP0 ;  /* 0x000000032f00788c */ /* 0x000fe4000c722a70 */
[----:B------:R-:W-:Y:S02]  /*7390*/  USEL UR46, UR4, URZ, UP0 ;  /* 0x000000ff042e7287 */ /* 0x000fe40008000000 */
[----:B------:R-:W-:Y:S04]  /*73a0*/  USEL UR5, URZ, 0x1, !UP1 ;  /* 0x00000001ff057887 */ /* 0x000fe8000c800000 */
[----:B------:R-:W-:Y:S01]  /*73b0*/  ULOP3.LUT UR55, UR55, UR5, URZ, 0x3c, !UPT ;  /* 0x0000000537377292 */ /* 0x000fe2000f8e3cff */
[----:B------:R-:W-:Y:S11]  /*73c0*/  @P0 BRA `(.L_x_116) ;  /* 0x0000000000040947 */ /* 0x000ff60003800000 */
[----:B------:R-:W-:Y:S04]  /*73d0*/  DEPBAR.LE SB0, 0x1 ;  /* 0x000080400000791a */ /* 0x000fe80000000000 */
.L_x_116:
[----:B------:R-:W-:Y:S05]  /*73e0*/  BSYNC.RECONVERGENT B0 ;  /* 0x0000000000007941 */ /* 0x000fea0003800200 */
.L_x_115:
[----:B------:R-:W-:Y:S01]  /*73f0*/  BAR.SYNC.DEFER_BLOCKING 0x1, 0x80 ;  /* 0x0042000000007b1d */ /* 0x000fe20000010000 */
[----:B------:R-:W-:Y:S01]  /*7400*/  UISETP.NE.AND UP0, UPT, UR53, -0x2, UPT ;  /* 0xfffffffe3500788c */ /* 0x000fe2000bf05270 */
[----:B------:R-:W-:Y:S08]  /*7410*/  IADD3 R22, PT, PT, R22, 0x1, RZ ;  /* 0x0000000116167810 */ /* 0x000ff00007ffe0ff */
[----:B------:R-:W-:Y:S05]  /*7420*/  BRA.U !UP0, `(.L_x_117) ;  /* 0x0000000108287547 */ /* 0x000fea000b800000 */
[----:B------:R-:W-:Y:S01]  /*7430*/  ISETP.NE.AND P0, PT, R61, RZ, PT ;  /* 0x000000ff3d00720c */ /* 0x000fe20003f05270 */
[----:B------:R-:W-:Y:S01]  /*7440*/  IMAD.U32 R2, RZ, RZ, UR52 ;  /* 0x00000034ff027e24 */ /* 0x000fe2000f8e00ff */
[----:B------:R-:W-:Y:S01]  /*7450*/  UIADD3 UR4, UPT, UPT, UR52, 0x1, URZ ;  /* 0x0000000134047890 */ /* 0x000fe2000fffe0ff */
[----:B------:R-:W-:Y:S03]  /*7460*/  IMAD.U32 R0, RZ, RZ, UR54 ;  /* 0x00000036ff007e24 */ /* 0x000fe6000f8e00ff */
[----:B------:R-:W-:Y:S04]  /*7470*/  UISETP.NE.AND UP0, UPT, UR4, 0x3, UPT ;  /* 0x000000030400788c */ /* 0x000fe8000bf05270 */
[----:B------:R-:W-:Y:S03]  /*7480*/  USEL UR52, UR4, URZ, UP0 ;  /* 0x000000ff04347287 */ /* 0x000fe60008000000 */
[----:B------:R-:W-:Y:S05]  /*7490*/  @P0 LEA R2, R2, UR44, 0x3 ;  /* 0x0000002c02020c11 */ /* 0x000fea000f8e18ff */
[----:B------:R-:W-:Y:S05]  /*74a0*/  @P0 VIADD R2, R2, 0x68 ;  /* 0x0000006802020836 */ /* 0x000fea0000000000 */
[----:B------:R-:W-:Y:S04]  /*74b0*/  @P0 PRMT R0, R0, 0x654, R2 ;  /* 0x0000065400000816 */ /* 0x000fe80000000002 */
[----:B------:R2:W-:Y:S03]  /*74c0*/  @P0 SYNCS.ARRIVE.TRANS64.RED.A1T0 RZ, [R0+URZ], RZ ;  /* 0x000000ff00ff09a7 */ /* 0x0005e600081004ff */
.L_x_117:
[----:B------:R-:W-:Y:S01]  /*74d0*/  R2UR UR6, R60 ;  /* 0x000000003c0672ca */ /* 0x000fe200000e0000 */
[----:B------:R-:W-:Y:S01]  /*74e0*/  UIADD3 UR53, UPT, UPT, UR53, 0x2, URZ ;  /* 0x0000000235357890 */ /* 0x000fe2000fffe0ff */
[----:B------:R-:W-:Y:S02]  /*74f0*/  R2UR UR5, R47 ;  /* 0x000000002f0572ca */ /* 0x000fe400000e0000 */
[----:B------:R-:W-:Y:S02]  /*7500*/  R2UR UR4, R48 ;  /* 0x00000000300472ca */ /* 0x000fe400000e0000 */
[----:B------:R-:W-:Y:S02]  /*7510*/  R2UR UR36, R58 ;  /* 0x000000003a2472ca */ /* 0x000fe400000e0000 */
[----:B------:R-:W-:Y:S02]  /*7520*/  ISETP.NE.AND P0, PT, R51, 0x2, PT ;  /* 0x000000023300780c */ /* 0x000fe40003f05270 */
[----:B------:R-:W-:Y:S02]  /*7530*/  ISETP.NE.AND P1, PT, R22, 0x4, PT ;  /* 0x000000041600780c */ /* 0x000fe40003f25270 */
[----:B------:R-:W-:Y:S01]  /*7540*/  SEL R2, RZ, 0x1, P0 ;  /* 0x00000001ff027807 */ /* 0x000fe20000000000 */
[----:B------:R-:W-:Y:S01]  /*7550*/  UISETP.NE.AND UP0, UPT, UR6, URZ, UPT ;  /* 0x000000ff0600728c */ /* 0x000fe2000bf05270 */
[----:B--2---:R-:W-:Y:S01]  /*7560*/  SEL R0, RZ, 0x1, P1 ;  /* 0x00000001ff007807 */ /* 0x004fe20000800000 */
[----:B------:R-:W-:Y:S01]  /*7570*/  UIADD3 UR32, UPT, UPT, UR37, UR5, URZ ;  /* 0x0000000525207290 */ /* 0x000fe2000fffe0ff */
[----:B------:R-:W-:Y:S01]  /*7580*/  LOP3.LUT R52, R52, R2, RZ, 0x3c, !PT ;  /* 0x0000000234347212 */ /* 0x000fe200078e3cff */
[----:B------:R-:W-:Y:S01]  /*7590*/  UIADD3 UR29, UPT, UPT, UR38, UR4, URZ ;  /* 0x00000004261d7290 */ /* 0x000fe2000fffe0ff */
[----:B------:R-:W-:Y:S02]  /*75a0*/  LOP3.LUT R53, R53, R0, RZ, 0x3c, !PT ;  /* 0x0000000035357212 */ /* 0x000fe400078e3cff */
[----:B------:R-:W-:Y:S02]  /*75b0*/  SEL R51, R51, RZ, P0 ;  /* 0x000000ff33337207 */ /* 0x000fe40000000000 */
[----:B------:R-:W-:Y:S01]  /*75c0*/  SEL R22, R22, RZ, P1 ;  /* 0x000000ff16167207 */ /* 0x000fe20000800000 */
[----:B------:R-:W-:Y:S06]  /*75d0*/  BRA.U UP0, `(.L_x_118) ;  /* 0xffffffdd005c7547 */ /* 0x000fec000b83ffff */
[----:B------:R-:W-:-:S13]  /*75e0*/  R2UR UR4, R49 ;  /* 0x00000000310472ca */ /* 0x000fda00000e0000 */
[----:B------:R-:W-:-:S09]  /*75f0*/  UISETP.NE.AND UP0, UPT, UR4, URZ, UPT ;  /* 0x000000ff0400728c */ /* 0x000fd2000bf05270 */
[----:B------:R-:W-:Y:S05]  /*7600*/  BRA.U !UP0, `(.L_x_119) ;  /* 0x0000000108487547 */ /* 0x000fea000b800000 */
[----:B------:R-:W2:Y:S02]  /*7610*/  LDCU.64 UR4, c[0x0][0x890] ;  /* 0x00011200ff0477ac */ /* 0x000ea40008000a00 */
[----:B--2---:R-:W-:-:S04]  /*7620*/  UISETP.NE.U32.AND UP0, UPT, UR4, URZ, UPT ;  /* 0x000000ff0400728c */ /* 0x004fc8000bf05070 */
[----:B------:R-:W-:-:S09]  /*7630*/  UISETP.NE.AND.EX UP0, UPT, UR5, URZ, UPT, UP0 ;  /* 0x000000ff0500728c */ /* 0x000fd2000bf05300 */
[----:B------:R-:W-:Y:S05]  /*7640*/  BRA.U UP0, `(.L_x_120) ;  /* 0x00000001000c7547 */ /* 0x000fea000b800000 */
[----:B------:R-:W-:-:S13]  /*7650*/  FSETP.NEU.AND P0, PT, R26, RZ, PT ;  /* 0x000000ff1a00720b */ /* 0x000fda0003f0d000 */
[----:B------:R-:W-:Y:S05]  /*7660*/  @!P0 EXIT ;  /* 0x000000000000894d */ /* 0x000fea0003800000 */
[----:B------:R-:W-:Y:S05]  /*7670*/  BRA `(.L_x_119) ;  /* 0x00000000002c7947 */ /* 0x000fea0003800000 */
.L_x_120:
[----:B------:R-:W-:Y:S01]  /*7680*/  ISETP.NE.AND P0, PT, R50, RZ, PT ;  /* 0x000000ff3200720c */ /* 0x000fe20003f05270 */
[----:B------:R-:W-:-:S12]  /*7690*/  BSSY.RECONVERGENT B0, `(.L_x_119) ;  /* 0x0000009000007945 */ /* 0x000fd80003800200 */
[----:B------:R-:W-:Y:S05]  /*76a0*/  @P0 BRA `(.L_x_121) ;  /* 0x0000000000140947 */ /* 0x000fea0003800000 */
[----:B------:R-:W2:Y:S02]  /*76b0*/  LDCU.64 UR4, c[0x0][0x888] ;  /* 0x00011100ff0477ac */ /* 0x000ea40008000a00 */
[----:B--2---:R-:W-:-:S04]  /*76c0*/  ISETP.NE.U32.AND P0, PT, RZ, UR4, PT ;  /* 0x00000004ff007c0c */ /* 0x004fc8000bf05070 */
[----:B------:R-:W-:-:S13]  /*76d0*/  ISETP.NE.AND.EX P0, PT, RZ, UR5, PT, P0 ;  /* 0x00000005ff007c0c */ /* 0x000fda000bf05300 */
[----:B------:R-:W-:Y:S05]  /*76e0*/  @!P0 EXIT ;  /* 0x000000000000894d */ /* 0x000fea0003800000 */
[----:B------:R-:W-:Y:S05]  /*76f0*/  BRA `(.L_x_122) ;  /* 0x0000000000087947 */ /* 0x000fea0003800000 */
.L_x_121:
[----:B------:R-:W-:-:S13]  /*7700*/  FSETP.NEU.AND P0, PT, R26, RZ, PT ;  /* 0x000000ff1a00720b */ /* 0x000fda0003f0d000 */
[----:B------:R-:W-:Y:S05]  /*7710*/  @!P0 EXIT ;  /* 0x000000000000894d */ /* 0x000fea0003800000 */
.L_x_122:
[----:B------:R-:W-:Y:S05]  /*7720*/  BSYNC.RECONVERGENT B0 ;  /* 0x0000000000007941 */ /* 0x000fea0003800200 */
.L_x_119:
[----:B------:R-:W-:Y:S01]  /*7730*/  ULEA UR4, UR52, UR44, 0x3 ;  /* 0x0000002c34047291 */ /* 0x000fe2000f8e18ff */
[----:B------:R-:W-:-:S04]  /*7740*/  DEPBAR.LE SB0, 0x0 ;  /* 0x000080000000791a */ /* 0x000fc80000000000 */
[----:B------:R-:W-:-:S04]  /*7750*/  UIADD3 UR4, UPT, UPT, UR4, 0x68, URZ ;  /* 0x0000006804047890 */ /* 0x000fc8000fffe0ff */
[----:B------:R-:W-:-:S09]  /*7760*/  UPRMT UR4, UR54, 0x654, UR4 ;  /* 0x0000065436047896 */ /* 0x000fd20008000004 */
[----:B------:R-:W-:Y:S01]  /*7770*/  SYNCS.ARRIVE.TRANS64.RED.A1T0 RZ, [UR4], RZ ;  /* 0x000000ffffff79a7 */ /* 0x000fe20008100404 */
[----:B------:R-:W-:Y:S05]  /*7780*/  EXIT ;  /* 0x000000000000794d */ /* 0x000fea0003800000 */
.L_x_24:
[----:B--2---:R2:W3:Y:S02]  /*7790*/  SYNCS.PHASECHK.TRANS64.TRYWAIT P0, [R0+URZ+0x100], R2 ;  /* 0x00010002000075a7 */ /* 0x0044e400080011ff */
[----:B---3--:R-:W-:Y:S05]  /*77a0*/  @!P0 NANOSLEEP.SYNCS 0x989680 ;  /* 0x009896800000895d */ /* 0x008fea0003900000 */
[----:B------:R-:W3:Y:S02]  /*77b0*/  @!P0 SYNCS.PHASECHK.TRANS64 P0, [R0+URZ+0x100], R2 ;  /* 0x00010002000085a7 */ /* 0x000ee400080010ff */
[----:B---3--:R-:W-:Y:S05]  /*77c0*/  @!P0 BRA `(.L_x_24) ;  /* 0xfffffffc00f08947 */ /* 0x008fea000383ffff */
[----:B------:R-:W-:Y:S05]  /*77d0*/  BRA `(.L_x_123) ;  /* 0xffffffa0008c7947 */ /* 0x000fea000383ffff */
.L_x_27:
[----:B-1----:R-:W-:-:S07]  /*77e0*/  MOV R0, UR33 ;  /* 0x0000002100007c02 */ /* 0x002fce0008000f00 */
.L_x_124:
[----:B-1----:R1:W2:Y:S02]  /*77f0*/  SYNCS.PHASECHK.TRANS64.TRYWAIT P0, [R0+URZ+0x28], R3 ;  /* 0x00002803000075a7 */ /* 0x0022a400080011ff */
[----:B--2---:R-:W-:Y:S05]  /*7800*/  @!P0 NANOSLEEP.SYNCS 0x989680 ;  /* 0x009896800000895d */ /* 0x004fea0003900000 */
[----:B------:R-:W2:Y:S02]  /*7810*/  @!P0 SYNCS.PHASECHK.TRANS64 P0, [R0+URZ+0x28], R3 ;  /* 0x00002803000085a7 */ /* 0x000ea400080010ff */
[----:B--2---:R-:W-:Y:S05]  /*7820*/  @!P0 BRA `(.L_x_124) ;  /* 0xfffffffc00f08947 */ /* 0x004fea000383ffff */
[----:B------:R-:W-:Y:S05]  /*7830*/  BRA `(.L_x_26) ;  /* 0xffffffa000d87947 */ /* 0x000fea000383ffff */
.L_x_34:
[----:B-1----:R-:W-:-:S07]  /*7840*/  MOV R0, UR17 ;  /* 0x0000001100007c02 */ /* 0x002fce0008000f00 */
.L_x_125:
[----:B-1----:R1:W2:Y:S02]  /*7850*/  SYNCS.PHASECHK.TRANS64.TRYWAIT P0, [R0+URZ+0x28], R3 ;  /* 0x00002803000075a7 */ /* 0x0022a400080011ff */
[----:B--2---:R-:W-:Y:S05]  /*7860*/  @!P0 NANOSLEEP.SYNCS 0x989680 ;  /* 0x009896800000895d */ /* 0x004fea0003900000 */
[----:B------:R-:W2:Y:S02]  /*7870*/  @!P0 SYNCS.PHASECHK.TRANS64 P0, [R0+URZ+0x28], R3 ;  /* 0x00002803000085a7 */ /* 0x000ea400080010ff */
[----:B--2---:R-:W-:Y:S05]  /*7880*/  @!P0 BRA `(.L_x_125) ;  /* 0xfffffffc00f08947 */ /* 0x004fea000383ffff */
[----:B------:R-:W-:Y:S05]  /*7890*/  BRA `(.L_x_33) ;  /* 0xffffffa400a47947 */ /* 0x000fea000383ffff */
.L_x_39:
[----:B-1----:R1:W2:Y:S02]  /*78a0*/  SYNCS.PHASECHK.TRANS64.TRYWAIT P0, [R3+URZ+0x90], R0 ;  /* 0x00009000030075a7 */ /* 0x0022a400080011ff */
[----:B--2---:R-:W-:Y:S05]  /*78b0*/  @!P0 NANOSLEEP.SYNCS 0x989680 ;  /* 0x009896800000895d */ /* 0x004fea0003900000 */
[----:B------:R-:W2:Y:S02]  /*78c0*/  @!P0 SYNCS.PHASECHK.TRANS64 P0, [R3+URZ+0x90], R0 ;  /* 0x00009000030085a7 */ /* 0x000ea400080010ff */
[----:B--2---:R-:W-:Y:S05]  /*78d0*/  @!P0 BRA `(.L_x_39) ;  /* 0xfffffffc00f08947 */ /* 0x004fea000383ffff */
[----:B------:R-:W-:Y:S05]  /*78e0*/  BRA `(.L_x_126) ;  /* 0xffffffa800587947 */ /* 0x000fea000383ffff */
.L_x_43:
[----:B------:R-:W-:-:S07]  /*78f0*/  MOV R0, UR4 ;  /* 0x0000000400007c02 */ /* 0x000fce0008000f00 */
.L_x_127:
[----:B-1----:R1:W2:Y:S02]  /*7900*/  SYNCS.PHASECHK.TRANS64.TRYWAIT P0, [R0+URZ], R2 ;  /* 0x00000002000075a7 */ /* 0x0022a400080011ff */
[----:B--2---:R-:W-:Y:S05]  /*7910*/  @!P0 NANOSLEEP.SYNCS 0x989680 ;  /* 0x009896800000895d */ /* 0x004fea0003900000 */
[----:B------:R-:W2:Y:S02]  /*7920*/  @!P0 SYNCS.PHASECHK.TRANS64 P0, [R0+URZ], R2 ;  /* 0x00000002000085a7 */ /* 0x000ea400080010ff */
[----:B--2---:R-:W-:Y:S05]  /*7930*/  @!P0 BRA `(.L_x_127) ;  /* 0xfffffffc00f08947 */ /* 0x004fea000383ffff */
[----:B------:R-:W-:Y:S05]  /*7940*/  BRA `(.L_x_128) ;  /* 0xffffffb000047947 */ /* 0x000fea000383ffff */
.L_x_44:
[----:B------:R-:W-:-:S07]  /*7950*/  MOV R0, UR5 ;  /* 0x0000000500007c02 */ /* 0x000fce0008000f00 */
.L_x_129:
[----:B-1----:R1:W2:Y:S02]  /*7960*/  SYNCS.PHASECHK.TRANS64.TRYWAIT P0, [R0+URZ], R3 ;  /* 0x00000003000075a7 */ /* 0x0022a400080011ff */
[----:B--2---:R-:W-:Y:S05]  /*7970*/  @!P0 NANOSLEEP.SYNCS 0x989680 ;  /* 0x009896800000895d */ /* 0x004fea0003900000 */
[----:B------:R-:W2:Y:S02]  /*7980*/  @!P0 SYNCS.PHASECHK.TRANS64 P0, [R0+URZ], R3 ;  /* 0x00000003000085a7 */ /* 0x000ea400080010ff */
[----:B--2---:R-:W-:Y:S05]  /*7990*/  @!P0 BRA `(.L_x_129) ;  /* 0xfffffffc00f08947 */ /* 0x004fea000383ffff */
[----:B------:R-:W-:Y:S05]  /*79a0*/  BRA `(.L_x_130) ;  /* 0xffffffb000107947 */ /* 0x000fea000383ffff */
.L_x_45:
[----:B------:R-:W-:-:S07]  /*79b0*/  MOV R0, UR5 ;  /* 0x0000000500007c02 */ /* 0x000fce0008000f00 */
.L_x_131:
[----:B-1----:R1:W2:Y:S02]  /*79c0*/  SYNCS.PHASECHK.TRANS64.TRYWAIT P0, [R0+URZ], R3 ;  /* 0x00000003000075a7 */ /* 0x0022a400080011ff */
[----:B--2---:R-:W-:Y:S05]  /*79d0*/  @!P0 NANOSLEEP.SYNCS 0x989680 ;  /* 0x009896800000895d */ /* 0x004fea0003900000 */
[----:B------:R-:W2:Y:S02]  /*79e0*/  @!P0 SYNCS.PHASECHK.TRANS64 P0, [R0+URZ], R3 ;  /* 0x00000003000085a7 */ /* 0x000ea400080010ff */
[----:B--2---:R-:W-:Y:S05]  /*79f0*/  @!P0 BRA `(.L_x_131) ;  /* 0xfffffffc00f08947 */ /* 0x004fea000383ffff */
[----:B------:R-:W-:Y:S05]  /*7a00*/  BRA `(.L_x_132) ;  /* 0xffffffb0001c7947 */ /* 0x000fea000383ffff */
.L_x_46:
[----:B------:R-:W-:-:S07]  /*7a10*/  MOV R0, UR5 ;  /* 0x0000000500007c02 */ /* 0x000fce0008000f00 */
.L_x_133:
[----:B-1----:R1:W2:Y:S02]  /*7a20*/  SYNCS.PHASECHK.TRANS64.TRYWAIT P0, [R0+URZ], R3 ;  /* 0x00000003000075a7 */ /* 0x0022a400080011ff */
[----:B--2---:R-:W-:Y:S05]  /*7a30*/  @!P0 NANOSLEEP.SYNCS 0x989680 ;  /* 0x009896800000895d */ /* 0x004fea0003900000 */
[----:B------:R-:W2:Y:S02]  /*7a40*/  @!P0 SYNCS.PHASECHK.TRANS64 P0, [R0+URZ], R3 ;  /* 0x00000003000085a7 */ /* 0x000ea400080010ff */
[----:B--2---:R-:W-:Y:S05]  /*7a50*/  @!P0 BRA `(.L_x_133) ;  /* 0xfffffffc00f08947 */ /* 0x004fea000383ffff */
[----:B------:R-:W-:Y:S05]  /*7a60*/  BRA `(.L_x_134) ;  /* 0xffffffb000287947 */ /* 0x000fea000383ffff */
.L_x_49:
[----:B--2---:R2:W3:Y:S02]  /*7a70*/  SYNCS.PHASECHK.TRANS64.TRYWAIT P0, [R2+URZ+0xf0], R4 ;  /* 0x0000f004020075a7 */ /* 0x0044e400080011ff */
[----:B---3--:R-:W-:Y:S05]  /*7a80*/  @!P0 NANOSLEEP.SYNCS 0x989680 ;  /* 0x009896800000895d */ /* 0x008fea0003900000 */
[----:B------:R-:W3:Y:S02]  /*7a90*/  @!P0 SYNCS.PHASECHK.TRANS64 P0, [R2+URZ+0xf0], R4 ;  /* 0x0000f004020085a7 */ /* 0x000ee400080010ff */
[----:B---3--:R-:W-:Y:S05]  /*7aa0*/  @!P0 BRA `(.L_x_49) ;  /* 0xfffffffc00f08947 */ /* 0x008fea000383ffff */
[----:B------:R-:W-:Y:S05]  /*7ab0*/  BRA `(.L_x_135) ;  /* 0xffffffb000847947 */ /* 0x000fea000383ffff */
.L_x_50:
[----:B------:R-:W-:-:S07]  /*7ac0*/  MOV R2, UR4 ;  /* 0x0000000400027c02 */ /* 0x000fce0008000f00 */
.L_x_136:
[----:B--2---:R2:W3:Y:S02]  /*7ad0*/  SYNCS.PHASECHK.TRANS64.TRYWAIT P0, [R2+URZ+0xa0], R5 ;  /* 0x0000a005020075a7 */ /* 0x0044e400080011ff */
[----:B---3--:R-:W-:Y:S05]  /*7ae0*/  @!P0 NANOSLEEP.SYNCS 0x989680 ;  /* 0x009896800000895d */ /* 0x008fea0003900000 */
[----:B------:R-:W3:Y:S02]  /*7af0*/  @!P0 SYNCS.PHASECHK.TRANS64 P0, [R2+URZ+0xa0], R5 ;  /* 0x0000a005020085a7 */ /* 0x000ee400080010ff */
[----:B---3--:R-:W-:Y:S05]  /*7b00*/  @!P0 BRA `(.L_x_136) ;  /* 0xfffffffc00f08947 */ /* 0x008fea000383ffff */
[----:B------:R-:W-:Y:S05]  /*7b10*/  BRA `(.L_x_137) ;  /* 0xffffffb000947947 */ /* 0x000fea000383ffff */
.L_x_51:
[----:B--2---:R2:W3:Y:S02]  /*7b20*/  SYNCS.PHASECHK.TRANS64.TRYWAIT P1, [R2+URZ+0x90], R4 ;  /* 0x00009004020075a7 */ /* 0x0044e400080211ff */
[----:B---3--:R-:W-:Y:S05]  /*7b30*/  @!P1 NANOSLEEP.SYNCS 0x989680 ;  /* 0x009896800000995d */ /* 0x008fea0003900000 */
[----:B------:R-:W3:Y:S02]  /*7b40*/  @!P1 SYNCS.PHASECHK.TRANS64 P1, [R2+URZ+0x90], R4 ;  /* 0x00009004020095a7 */ /* 0x000ee400080210ff */
[----:B---3--:R-:W-:Y:S05]  /*7b50*/  @!P1 BRA `(.L_x_51) ;  /* 0xfffffffc00f09947 */ /* 0x008fea000383ffff */
[----:B------:R-:W-:Y:S05]  /*7b60*/  BRA `(.L_x_138) ;  /* 0xffffffb000c47947 */ /* 0x000fea000383ffff */
.L_x_54:
[----:B------:R-:W-:-:S07]  /*7b70*/  MOV R0, UR4 ;  /* 0x0000000400007c02 */ /* 0x000fce0008000f00 */
.L_x_139:
[----:B--2---:R2:W3:Y:S02]  /*7b80*/  SYNCS.PHASECHK.TRANS64.TRYWAIT P0, [R0+URZ+0xa0], R2 ;  /* 0x0000a002000075a7 */ /* 0x0044e400080011ff */
[----:B---3--:R-:W-:Y:S05]  /*7b90*/  @!P0 NANOSLEEP.SYNCS 0x989680 ;  /* 0x009896800000895d */ /* 0x008fea0003900000 */
[----:B------:R-:W3:Y:S02]  /*7ba0*/  @!P0 SYNCS.PHASECHK.TRANS64 P0, [R0+URZ+0xa0], R2 ;  /* 0x0000a002000085a7 */ /* 0x000ee400080010ff */
[----:B---3--:R-:W-:Y:S05]  /*7bb0*/  @!P0 BRA `(.L_x_139) ;  /* 0xfffffffc00f08947 */ /* 0x008fea000383ffff */
[----:B------:R-:W-:Y:S05]  /*7bc0*/  BRA `(.L_x_53) ;  /* 0xffffffb400187947 */ /* 0x000fea000383ffff */
.L_x_61:
[----:B-1----:R1:W2:Y:S02]  /*7bd0*/  SYNCS.PHASECHK.TRANS64.TRYWAIT P1, [R0+URZ+0x90], R2 ;  /* 0x00009002000075a7 */ /* 0x0022a400080211ff */
[----:B--2---:R-:W-:Y:S05]  /*7be0*/  @!P1 NANOSLEEP.SYNCS 0x989680 ;  /* 0x009896800000995d */ /* 0x004fea0003900000 */
[----:B------:R-:W2:Y:S02]  /*7bf0*/  @!P1 SYNCS.PHASECHK.TRANS64 P1, [R0+URZ+0x90], R2 ;  /* 0x00009002000095a7 */ /* 0x000ea400080210ff */
[----:B--2---:R-:W-:Y:S05]  /*7c00*/  @!P1 BRA `(.L_x_61) ;  /* 0xfffffffc00f09947 */ /* 0x004fea000383ffff */
[----:B------:R-:W-:Y:S05]  /*7c10*/  BRA `(.L_x_140) ;  /* 0xffffffb8008c7947 */ /* 0x000fea000383ffff */
.L_x_62:
[----:B------:R-:W-:-:S07]  /*7c20*/  MOV R2, UR31 ;  /* 0x0000001f00027c02 */ /* 0x000fce0008000f00 */
.L_x_141:
[----:B-1----:R1:W2:Y:S02]  /*7c30*/  SYNCS.PHASECHK.TRANS64.TRYWAIT P0, [R2+URZ+0xd0], R0 ;  /* 0x0000d000020075a7 */ /* 0x0022a400080011ff */
[----:B--2---:R-:W-:Y:S05]  /*7c40*/  @!P0 NANOSLEEP.SYNCS 0x989680 ;  /* 0x009896800000895d */ /* 0x004fea0003900000 */
[----:B------:R-:W2:Y:S02]  /*7c50*/  @!P0 SYNCS.PHASECHK.TRANS64 P0, [R2+URZ+0xd0], R0 ;  /* 0x0000d000020085a7 */ /* 0x000ea400080010ff */
[----:B--2---:R-:W-:Y:S05]  /*7c60*/  @!P0 BRA `(.L_x_141) ;  /* 0xfffffffc00f08947 */ /* 0x004fea000383ffff */
[----:B------:R-:W-:Y:S05]  /*7c70*/  BRA `(.L_x_142) ;  /* 0xffffffb800dc7947 */ /* 0x000fea000383ffff */
.L_x_65:
[----:B------:R-:W-:Y:S07]  /*7c80*/  MOV R0, UR5 ;  /* 0x0000000500007c02 */ /* 0x000fee0008000f00 */
.L_x_143:
[----:B-1----:R1:W2:Y:S02]  /*7c90*/  SYNCS.PHASECHK.TRANS64.TRYWAIT P0, [R0+URZ], R2 ;  /* 0x00000002000075a7 */ /* 0x0022a400080011ff */
[----:B--2---:R-:W-:Y:S05]  /*7ca0*/  @!P0 NANOSLEEP.SYNCS 0x989680 ;  /* 0x009896800000895d */ /* 0x004fea0003900000 */
[----:B------:R-:W2:Y:S02]  /*7cb0*/  @!P0 SYNCS.PHASECHK.TRANS64 P0, [R0+URZ], R2 ;  /* 0x00000002000085a7 */ /* 0x000ea400080010ff */
[----:B--2---:R-:W-:Y:S05]  /*7cc0*/  @!P0 BRA `(.L_x_143) ;  /* 0xfffffffc00f08947 */ /* 0x004fea000383ffff */
[----:B------:R-:W-:Y:S05]  /*7cd0*/  BRA `(.L_x_64) ;  /* 0xffffffb800f87947 */ /* 0x000fea000383ffff */
.L_x_68:
[----:B------:R-:W-:-:S07]  /*7ce0*/  MOV R0, UR4 ;  /* 0x0000000400007c02 */ /* 0x000fce0008000f00 */
.L_x_144:
[----:B--2---:R2:W4:Y:S02]  /*7cf0*/  SYNCS.PHASECHK.TRANS64.TRYWAIT P0, [R0+URZ], R2 ;  /* 0x00000002000075a7 */ /* 0x00452400080011ff */
[----:B----4-:R-:W-:Y:S05]  /*7d00*/  @!P0 NANOSLEEP.SYNCS 0x989680 ;  /* 0x009896800000895d */ /* 0x010fea0003900000 */
[----:B------:R-:W4:Y:S02]  /*7d10*/  @!P0 SYNCS.PHASECHK.TRANS64 P0, [R0+URZ], R2 ;  /* 0x00000002000085a7 */ /* 0x000f2400080010ff */
[----:B----4-:R-:W-:Y:S05]  /*7d20*/  @!P0 BRA `(.L_x_144) ;  /* 0xfffffffc00f08947 */ /* 0x010fea000383ffff */
[----:B------:R-:W-:Y:S05]  /*7d30*/  BRA `(.L_x_145) ;  /* 0xffffffbc00d47947 */ /* 0x000fea000383ffff */
.L_x_69:
[----:B------:R-:W-:-:S07]  /*7d40*/  MOV R0, UR5 ;  /* 0x0000000500007c02 */ /* 0x000fce0008000f00 */
.L_x_146:
[----:B-1----:R1:W2:Y:S02]  /*7d50*/  SYNCS.PHASECHK.TRANS64.TRYWAIT P0, [R0+URZ], R3 ;  /* 0x00000003000075a7 */ /* 0x0022a400080011ff */
[----:B--2---:R-:W-:Y:S05]  /*7d60*/  @!P0 NANOSLEEP.SYNCS 0x989680 ;  /* 0x009896800000895d */ /* 0x004fea0003900000 */
[----:B------:R-:W2:Y:S02]  /*7d70*/  @!P0 SYNCS.PHASECHK.TRANS64 P0, [R0+URZ], R3 ;  /* 0x00000003000085a7 */ /* 0x000ea400080010ff */
[----:B--2---:R-:W-:Y:S05]  /*7d80*/  @!P0 BRA `(.L_x_146) ;  /* 0xfffffffc00f08947 */ /* 0x004fea000383ffff */
[----:B------:R-:W-:Y:S05]  /*7d90*/  BRA `(.L_x_147) ;  /* 0xffffffbc00e07947 */ /* 0x000fea000383ffff */
.L_x_70:
[----:B------:R-:W-:-:S07]  /*7da0*/  MOV R0, UR5 ;  /* 0x0000000500007c02 */ /* 0x000fce0008000f00 */
.L_x_148:
[----:B-1----:R1:W2:Y:S02]  /*7db0*/  SYNCS.PHASECHK.TRANS64.TRYWAIT P0, [R0+URZ], R3 ;  /* 0x00000003000075a7 */ /* 0x0022a400080011ff */
[----:B--2---:R-:W-:Y:S05]  /*7dc0*/  @!P0 NANOSLEEP.SYNCS 0x989680 ;  /* 0x009896800000895d */ /* 0x004fea0003900000 */
[----:B------:R-:W2:Y:S02]  /*7dd0*/  @!P0 SYNCS.PHASECHK.TRANS64 P0, [R0+URZ], R3 ;  /* 0x00000003000085a7 */ /* 0x000ea400080010ff */
[----:B--2---:R-:W-:Y:S05]  /*7de0*/  @!P0 BRA `(.L_x_148) ;  /* 0xfffffffc00f08947 */ /* 0x004fea000383ffff */
[----:B------:R-:W-:Y:S05]  /*7df0*/  BRA `(.L_x_149) ;  /* 0xffffffbc00ec7947 */ /* 0x000fea000383ffff */
.L_x_71:
[----:B-1----:R-:W-:-:S07]  /*7e00*/  MOV R0, UR4 ;  /* 0x0000000400007c02 */ /* 0x002fce0008000f00 */
.L_x_150:
[----:B-1----:R1:W2:Y:S02]  /*7e10*/  SYNCS.PHASECHK.TRANS64.TRYWAIT P0, [R0+URZ], R2 ;  /* 0x00000002000075a7 */ /* 0x0022a400080011ff */
[----:B--2---:R-:W-:Y:S05]  /*7e20*/  @!P0 NANOSLEEP.SYNCS 0x989680 ;  /* 0x009896800000895d */ /* 0x004fea0003900000 */
[----:B------:R-:W2:Y:S02]  /*7e30*/  @!P0 SYNCS.PHASECHK.TRANS64 P0, [R0+URZ], R2 ;  /* 0x00000002000085a7 */ /* 0x000ea400080010ff */
[----:B--2---:R-:W-:Y:S05]  /*7e40*/  @!P0 BRA `(.L_x_150) ;  /* 0xfffffffc00f08947 */ /* 0x004fea000383ffff */
[----:B------:R-:W-:Y:S05]  /*7e50*/  BRA `(.L_x_151) ;  /* 0xffffffbc00f87947 */ /* 0x000fea000383ffff */
.L_x_76:
[----:B---3--:R3:W4:Y:S02]  /*7e60*/  SYNCS.PHASECHK.TRANS64.TRYWAIT P0, [R12+URZ+0x90], R0 ;  /* 0x000090000c0075a7 */ /* 0x00872400080011ff */
[----:B----4-:R-:W-:Y:S05]  /*7e70*/  @!P0 NANOSLEEP.SYNCS 0x989680 ;  /* 0x009896800000895d */ /* 0x010fea0003900000 */
[----:B------:R-:W4:Y:S02]  /*7e80*/  @!P0 SYNCS.PHASECHK.TRANS64 P0, [R12+URZ+0x90], R0 ;  /* 0x000090000c0085a7 */ /* 0x000f2400080010ff */
[----:B----4-:R-:W-:Y:S05]  /*7e90*/  @!P0 BRA `(.L_x_76) ;  /* 0xfffffffc00f08947 */ /* 0x010fea000383ffff */
[----:B------:R-:W-:Y:S05]  /*7ea0*/  BRA `(.L_x_152) ;  /* 0xffffffc400087947 */ /* 0x000fea000383ffff */
.L_x_79:
[----:B-1----:R-:W-:Y:S07]  /*7eb0*/  MOV R0, UR24 ;  /* 0x0000001800007c02 */ /* 0x002fee0008000f00 */
.L_x_153:
[----:B-1----:R1:W3:Y:S02]  /*7ec0*/  SYNCS.PHASECHK.TRANS64.TRYWAIT P2, [R0+URZ+0x88], R6 ;  /* 0x00008806000075a7 */ /* 0x0022e400080411ff */
[----:B---3--:R-:W-:Y:S05]  /*7ed0*/  @!P2 NANOSLEEP.SYNCS 0x989680 ;  /* 0x009896800000a95d */ /* 0x008fea0003900000 */
[----:B------:R-:W3:Y:S02]  /*7ee0*/  @!P2 SYNCS.PHASECHK.TRANS64 P2, [R0+URZ+0x88], R6 ;  /* 0x000088060000a5a7 */ /* 0x000ee400080410ff */
[----:B---3--:R-:W-:Y:S05]  /*7ef0*/  @!P2 BRA `(.L_x_153) ;  /* 0xfffffffc00f0a947 */ /* 0x008fea000383ffff */
[----:B------:R-:W-:Y:S05]  /*7f00*/  BRA `(.L_x_78) ;  /* 0xffffffc8006c7947 */ /* 0x000fea000383ffff */
.L_x_82:
[----:B------:R-:W-:Y:S07]  /*7f10*/  MOV R0, UR4 ;  /* 0x0000000400007c02 */ /* 0x000fee0008000f00 */
.L_x_154:
[----:B-1----:R1:W3:Y:S02]  /*7f20*/  SYNCS.PHASECHK.TRANS64.TRYWAIT P0, [R0+URZ+0x68], R9 ;  /* 0x00006809000075a7 */ /* 0x0022e400080011ff */
[----:B---3--:R-:W-:Y:S05]  /*7f30*/  @!P0 NANOSLEEP.SYNCS 0x989680 ;  /* 0x009896800000895d */ /* 0x008fea0003900000 */
[----:B------:R-:W3:Y:S02]  /*7f40*/  @!P0 SYNCS.PHASECHK.TRANS64 P0, [R0+URZ+0x68], R9 ;  /* 0x00006809000085a7 */ /* 0x000ee400080010ff */
[----:B---3--:R-:W-:Y:S05]  /*7f50*/  @!P0 BRA `(.L_x_154) ;  /* 0xfffffffc00f08947 */ /* 0x008fea000383ffff */
[----:B------:R-:W-:Y:S05]  /*7f60*/  BRA `(.L_x_155) ;  /* 0xffffffc800cc7947 */ /* 0x000fea000383ffff */
.L_x_83:
[----:B------:R-:W-:Y:S07]  /*7f70*/  MOV R6, UR5 ;  /* 0x0000000500067c02 */ /* 0x000fee0008000f00 */
.L_x_156:
[----:B-1----:R1:W3:Y:S02]  /*7f80*/  SYNCS.PHASECHK.TRANS64.TRYWAIT P0, [R6+URZ+0x68], R0 ;  /* 0x00006800060075a7 */ /* 0x0022e400080011ff */
[----:B---3--:R-:W-:Y:S05]  /*7f90*/  @!P0 NANOSLEEP.SYNCS 0x989680 ;  /* 0x009896800000895d */ /* 0x008fea0003900000 */
[----:B------:R-:W3:Y:S02]  /*7fa0*/  @!P0 SYNCS.PHASECHK.TRANS64 P0, [R6+URZ+0x68], R0 ;  /* 0x00006800060085a7 */ /* 0x000ee400080010ff */
[----:B---3--:R-:W-:Y:S05]  /*7fb0*/  @!P0 BRA `(.L_x_156) ;  /* 0xfffffffc00f08947 */ /* 0x008fea000383ffff */
[----:B------:R-:W-:Y:S05]  /*7fc0*/  BRA `(.L_x_157) ;  /* 0xffffffcc00287947 */ /* 0x000fea000383ffff */
.L_x_85:
[----:B------:R-:W-:-:S07]  /*7fd0*/  MOV R0, UR4 ;  /* 0x0000000400007c02 */ /* 0x000fce0008000f00 */
.L_x_158:
[----:B-1----:R1:W4:Y:S02]  /*7fe0*/  SYNCS.PHASECHK.TRANS64.TRYWAIT P0, [R0+URZ], R2 ;  /* 0x00000002000075a7 */ /* 0x00232400080011ff */
[----:B----4-:R-:W-:Y:S05]  /*7ff0*/  @!P0 NANOSLEEP.SYNCS 0x989680 ;  /* 0x009896800000895d */ /* 0x010fea0003900000 */
[----:B------:R-:W4:Y:S02]  /*8000*/  @!P0 SYNCS.PHASECHK.TRANS64 P0, [R0+URZ], R2 ;  /* 0x00000002000085a7 */ /* 0x000f2400080010ff */
[----:B----4-:R-:W-:Y:S05]  /*8010*/  @!P0 BRA `(.L_x_158) ;  /* 0xfffffffc00f08947 */ /* 0x010fea000383ffff */
[----:B------:R-:W-:Y:S05]  /*8020*/  BRA `(.L_x_159) ;  /* 0xffffffcc00b87947 */ /* 0x000fea000383ffff */
.L_x_86:
[----:B------:R-:W-:-:S07]  /*8030*/  MOV R0, UR5 ;  /* 0x0000000500007c02 */ /* 0x000fce0008000f00 */
.L_x_160:
[----:B-1----:R1:W4:Y:S02]  /*8040*/  SYNCS.PHASECHK.TRANS64.TRYWAIT P0, [R0+URZ], R2 ;  /* 0x00000002000075a7 */ /* 0x00232400080011ff */
[----:B----4-:R-:W-:Y:S05]  /*8050*/  @!P0 NANOSLEEP.SYNCS 0x989680 ;  /* 0x009896800000895d */ /* 0x010fea0003900000 */
[----:B------:R-:W4:Y:S02]  /*8060*/  @!P0 SYNCS.PHASECHK.TRANS64 P0, [R0+URZ], R2 ;  /* 0x00000002000085a7 */ /* 0x000f2400080010ff */
[----:B----4-:R-:W-:Y:S05]  /*8070*/  @!P0 BRA `(.L_x_160) ;  /* 0xfffffffc00f08947 */ /* 0x010fea000383ffff */
[----:B------:R-:W-:Y:S05]  /*8080*/  BRA `(.L_x_161) ;  /* 0xffffffcc00c47947 */ /* 0x000fea000383ffff */
.L_x_88:
[----:B-1----:R1:W2:Y:S02]  /*8090*/  SYNCS.PHASECHK.TRANS64.TRYWAIT P0, [R0+URZ+0x90], R2 ;  /* 0x00009002000075a7 */ /* 0x0022a400080011ff */
[----:B--2---:R-:W-:Y:S05]  /*80a0*/  @!P0 NANOSLEEP.SYNCS 0x989680 ;  /* 0x009896800000895d */ /* 0x004fea0003900000 */
[----:B------:R-:W2:Y:S02]  /*80b0*/  @!P0 SYNCS.PHASECHK.TRANS64 P0, [R0+URZ+0x90], R2 ;  /* 0x00009002000085a7 */ /* 0x000ea400080010ff */
[----:B--2---:R-:W-:Y:S05]  /*80c0*/  @!P0 BRA `(.L_x_88) ;  /* 0xfffffffc00f08947 */ /* 0x004fea000383ffff */
[----:B------:R-:W-:Y:S05]  /*80d0*/  BRA `(.L_x_162) ;  /* 0xffffffd000b07947 */ /* 0x000fea000383ffff */
.L_x_98:
[----:B-1----:R1:W3:Y:S02]  /*80e0*/  SYNCS.PHASECHK.TRANS64.TRYWAIT P1, [R2+URZ+0x50], R4 ;  /* 0x00005004020075a7 */ /* 0x0022e400080211ff */
[----:B---3--:R-:W-:Y:S05]  /*80f0*/  @!P1 NANOSLEEP.SYNCS 0x989680 ;  /* 0x009896800000995d */ /* 0x008fea0003900000 */
[----:B------:R-:W3:Y:S02]  /*8100*/  @!P1 SYNCS.PHASECHK.TRANS64 P1, [R2+URZ+0x50], R4 ;  /* 0x00005004020095a7 */ /* 0x000ee400080210ff */
[----:B---3--:R-:W-:Y:S05]  /*8110*/  @!P1 BRA `(.L_x_98) ;  /* 0xfffffffc00f09947 */ /* 0x008fea000383ffff */
[----:B------:R-:W-:Y:S05]  /*8120*/  BRA `(.L_x_97) ;  /* 0xffffffe000207947 */ /* 0x000fea000383ffff */
.L_x_100:
[----:B-1----:R1:W2:Y:S02]  /*8130*/  SYNCS.PHASECHK.TRANS64.TRYWAIT P0, [R27+URZ+0xb0], R3 ;  /* 0x0000b0031b0075a7 */ /* 0x0022a400080011ff */
[----:B--2---:R-:W-:Y:S05]  /*8140*/  @!P0 NANOSLEEP.SYNCS 0x989680 ;  /* 0x009896800000895d */ /* 0x004fea0003900000 */
[----:B------:R-:W2:Y:S02]  /*8150*/  @!P0 SYNCS.PHASECHK.TRANS64 P0, [R27+URZ+0xb0], R3 ;  /* 0x0000b0031b0085a7 */ /* 0x000ea400080010ff */
[----:B--2---:R-:W-:Y:S05]  /*8160*/  @!P0 BRA `(.L_x_100) ;  /* 0xfffffffc00f08947 */ /* 0x004fea000383ffff */
[----:B------:R-:W-:Y:S05]  /*8170*/  BRA `(.L_x_99) ;  /* 0xffffffe000707947 */ /* 0x000fea000383ffff */
.L_x_111:
[----:B-1----:R1:W2:Y:S02]  /*8180*/  SYNCS.PHASECHK.TRANS64.TRYWAIT P0, [R2+URZ+0x50], R63 ;  /* 0x0000503f020075a7 */ /* 0x0022a400080011ff */
[----:B--2---:R-:W-:Y:S05]  /*8190*/  @!P0 NANOSLEEP.SYNCS 0x989680 ;  /* 0x009896800000895d */ /* 0x004fea0003900000 */
[----:B------:R-:W2:Y:S02]  /*81a0*/  @!P0 SYNCS.PHASECHK.TRANS64 P0, [R2+URZ+0x50], R63 ;  /* 0x0000503f020085a7 */ /* 0x000ea400080010ff */
[----:B--2---:R-:W-:Y:S05]  /*81b0*/  @!P0 BRA `(.L_x_111) ;  /* 0xfffffffc00f08947 */ /* 0x004fea000383ffff */
[----:B------:R-:W-:Y:S05]  /*81c0*/  BRA `(.L_x_110) ;  /* 0xffffffe800847947 */ /* 0x000fea000383ffff */
        .weak           $__internal_0_$__cuda_sm10x_tcgen05_guardrail_trap_col_being_dealloced_not_returned_by_alloc
        .type           $__internal_0_$__cuda_sm10x_tcgen05_guardrail_trap_col_being_dealloced_not_returned_by_alloc,@function
        .size           $__internal_0_$__cuda_sm10x_tcgen05_guardrail_trap_col_being_dealloced_not_returned_by_alloc,($__internal_1_$__cuda_sm10x_tcgen05_guardrail_trap_phase_invalid_during_alloc - $__internal_0_$__cuda_sm10x_tcgen05_guardrail_trap_col_being_dealloced_not_returned_by_alloc)
$__internal_0_$__cuda_sm10x_tcgen05_guardrail_trap_col_being_dealloced_not_returned_by_alloc:
[----:B------:R-:W-:Y:S05]  /*81d0*/  BPT.TRAP 0x1 ;  /* 0x000000040000795c */ /* 0x000fea0000300000 */
[----:B------:R-:W-:-:S04]  /*81e0*/  HFMA2 R3, -RZ, RZ, 0, 0 ;  /* 0x00000000ff037431 */ /* 0x000fc800000001ff */
[----:B------:R-:W-:Y:S05]  /*81f0*/  RET.REL.NODEC R2 `(_ZN7cutlass13device_kernelINS_4gemm6kernel13GemmUniversalIN4cute5tupleIJiiiiEEENS1_10collective13CollectiveMmaINS1_35MainloopSm100TmaUmmaWarpSpecializedILi5ELi2ELi4ENS5_IJNS4_1CILi2EEESB_NSA_ILi1EEEEEEEENS5_IJNSA_ILi64EEESF_SF_EEENS_6half_tENS5_IJlSC_lEEESH_SI_NS4_8TiledMMAINS4_8MMA_AtomIJNS4_20SM100_MMA_F16BF16_SSISH_SH_fLi64ELi64ELNS4_4UMMA5MajorE0ELSN_0ELNSM_7ScaleInE0ELSO_0EEEEEENS4_6LayoutINS5_IJSC_SC_SC_EEENS5_IJNSA_ILi0EEEST_ST_EEEEENS5_IJNS4_10UnderscoreESW_SW_EEEEENS4_23SM90_TMA_LOAD_MULTICASTENS4_14ComposedLayoutINS4_7SwizzleILi3ELi4ELi3EEENS4_18smem_ptr_flag_bitsILi16EEENSR_INS5_IJNSA_ILi8EEESF_EEENS5_IJSF_SC_EEEEEEEvNS4_8identityESZ_S19_vS1A_EENS_8epilogue10collective18CollectiveEpilogueINS1C_23Sm100TmaWarpSpecializedILi3ELi2ELi16ELb1ELb0EEEJSG_NS5_IJNSR_ISF_SC_EENSR_INSA_ILi32EEESC_EEEEESH_SI_SH_SI_NS1C_6fusion15FusionCallbacksIS1G_NS1L_17LinearCombinationISH_fSH_fLNS_15FloatRoundStyleE2EEESG_S1K_JEEENS4_5SM1004TMEM4LOAD26SM100_TMEM_LOAD_16dp256b4xENS4_13SM90_TMA_LOADENS10_INS11_ILi2ELi4ELi3EEES14_NSR_INS5_IJS15_S1I_EEENS5_IJS1I_SC_EEEEEEENS4_17SM75_U32x4_LDSM_NENS4_14SM90_TMA_STOREES20_NS4_17SM90_U32x4_STSM_NENS4_39AutoVectorizingCopyWithAssumedAlignmentILi128EEEEEEvvEEEEvNT_6ParamsE) ;  /* 0xffffff7c02807950 */ /* 0x000fea0003c3ffff */
        .weak           $__internal_1_$__cuda_sm10x_tcgen05_guardrail_trap_phase_invalid_during_alloc
        .type           $__internal_1_$__cuda_sm10x_tcgen05_guardrail_trap_phase_invalid_during_alloc,@function
        .size           $__internal_1_$__cuda_sm10x_tcgen05_guardrail_trap_phase_invalid_during_alloc,($__internal_2_$__cuda_sm10x_tcgen05_guardrail_trap_unallocated_columns_being_dealloced - $__internal_1_$__cuda_sm10x_tcgen05_guardrail_trap_phase_invalid_during_alloc)
$__internal_1_$__cuda_sm10x_tcgen05_guardrail_trap_phase_invalid_during_alloc:
[----:B------:R-:W-:Y:S05]  /*8200*/  BPT.TRAP 0x1 ;  /* 0x000000040000795c */ /* 0x000fea0000300000 */
[----:B------:R-:W-:-:S04]  /*8210*/  MOV R5, 0x0 ;  /* 0x0000000000057802 */ /* 0x000fc80000000f00 */
[----:B------:R-:W-:Y:S05]  /*8220*/  RET.REL.NODEC R4 `(_ZN7cutlass13device_kernelINS_4gemm6kernel13GemmUniversalIN4cute5tupleIJiiiiEEENS1_10collective13CollectiveMmaINS1_35MainloopSm100TmaUmmaWarpSpecializedILi5ELi2ELi4ENS5_IJNS4_1CILi2EEESB_NSA_ILi1EEEEEEEENS5_IJNSA_ILi64EEESF_SF_EEENS_6half_tENS5_IJlSC_lEEESH_SI_NS4_8TiledMMAINS4_8MMA_AtomIJNS4_20SM100_MMA_F16BF16_SSISH_SH_fLi64ELi64ELNS4_4UMMA5MajorE0ELSN_0ELNSM_7ScaleInE0ELSO_0EEEEEENS4_6LayoutINS5_IJSC_SC_SC_EEENS5_IJNSA_ILi0EEEST_ST_EEEEENS5_IJNS4_10UnderscoreESW_SW_EEEEENS4_23SM90_TMA_LOAD_MULTICASTENS4_14ComposedLayoutINS4_7SwizzleILi3ELi4ELi3EEENS4_18smem_ptr_flag_bitsILi16EEENSR_INS5_IJNSA_ILi8EEESF_EEENS5_IJSF_SC_EEEEEEEvNS4_8identityESZ_S19_vS1A_EENS_8epilogue10collective18CollectiveEpilogueINS1C_23Sm100TmaWarpSpecializedILi3ELi2ELi16ELb1ELb0EEEJSG_NS5_IJNSR_ISF_SC_EENSR_INSA_ILi32EEESC_EEEEESH_SI_SH_SI_NS1C_6fusion15FusionCallbacksIS1G_NS1L_17LinearCombinationISH_fSH_fLNS_15FloatRoundStyleE2EEESG_S1K_JEEENS4_5SM1004TMEM4LOAD26SM100_TMEM_LOAD_16dp256b4xENS4_13SM90_TMA_LOADENS10_INS11_ILi2ELi4ELi3EEES14_NSR_INS5_IJS15_S1I_EEENS5_IJS1I_SC_EEEEEEENS4_17SM75_U32x4_LDSM_NENS4_14SM90_TMA_STOREES20_NS4_17SM90_U32x4_STSM_NENS4_39AutoVectorizingCopyWithAssumedAlignmentILi128EEEEEEvvEEEEvNT_6ParamsE) ;  /* 0xffffff7c04747950 */ /* 0x000fea0003c3ffff */
        .weak           $__internal_2_$__cuda_sm10x_tcgen05_guardrail_trap_unallocated_columns_being_dealloced
        .type           $__internal_2_$__cuda_sm10x_tcgen05_guardrail_trap_unallocated_columns_being_dealloced,@function
        .size           $__internal_2_$__cuda_sm10x_tcgen05_guardrail_trap_unallocated_columns_being_dealloced,(.L_x_164 - $__internal_2_$__cuda_sm10x_tcgen05_guardrail_trap_unallocated_columns_being_dealloced)
$__internal_2_$__cuda_sm10x_tcgen05_guardrail_trap_unallocated_columns_being_dealloced:
[----:B------:R-:W-:Y:S05]  /*8230*/  BPT.TRAP 0x1 ;  /* 0x000000040000795c */ /* 0x000fea0000300000 */
[----:B------:R-:W-:-:S04]  /*8240*/  HFMA2 R3, -RZ, RZ, 0, 0 ;  /* 0x00000000ff037431 */ /* 0x000fc800000001ff */
[----:B------:R-:W-:Y:S05]  /*8250*/  RET.REL.NODEC R2 `(_ZN7cutlass13device_kernelINS_4gemm6kernel13GemmUniversalIN4cute5tupleIJiiiiEEENS1_10collective13CollectiveMmaINS1_35MainloopSm100TmaUmmaWarpSpecializedILi5ELi2ELi4ENS5_IJNS4_1CILi2EEESB_NSA_ILi1EEEEEEEENS5_IJNSA_ILi64EEESF_SF_EEENS_6half_tENS5_IJlSC_lEEESH_SI_NS4_8TiledMMAINS4_8MMA_AtomIJNS4_20SM100_MMA_F16BF16_SSISH_SH_fLi64ELi64ELNS4_4UMMA5MajorE0ELSN_0ELNSM_7ScaleInE0ELSO_0EEEEEENS4_6LayoutINS5_IJSC_SC_SC_EEENS5_IJNSA_ILi0EEEST_ST_EEEEENS5_IJNS4_10UnderscoreESW_SW_EEEEENS4_23SM90_TMA_LOAD_MULTICASTENS4_14ComposedLayoutINS4_7SwizzleILi3ELi4ELi3EEENS4_18smem_ptr_flag_bitsILi16EEENSR_INS5_IJNSA_ILi8EEESF_EEENS5_IJSF_SC_EEEEEEEvNS4_8identityESZ_S19_vS1A_EENS_8epilogue10collective18CollectiveEpilogueINS1C_23Sm100TmaWarpSpecializedILi3ELi2ELi16ELb1ELb0EEEJSG_NS5_IJNSR_ISF_SC_EENSR_INSA_ILi32EEESC_EEEEESH_SI_SH_SI_NS1C_6fusion15FusionCallbacksIS1G_NS1L_17LinearCombinationISH_fSH_fLNS_15FloatRoundStyleE2EEESG_S1K_JEEENS4_5SM1004TMEM4LOAD26SM100_TMEM_LOAD_16dp256b4xENS4_13SM90_TMA_LOADENS10_INS11_ILi2ELi4ELi3EEES14_NSR_INS5_IJS15_S1I_EEENS5_IJS1I_SC_EEEEEEENS4_17SM75_U32x4_LDSM_NENS4_14SM90_TMA_STOREES20_NS4_17SM90_U32x4_STSM_NENS4_39AutoVectorizingCopyWithAssumedAlignmentILi128EEEEEEvvEEEEvNT_6ParamsE) ;  /* 0xffffff7c02687950 */ /* 0x000fea0003c3ffff */
.L_x_163:
[----:B------:R-:W-:-:S00]  /*8260*/  BRA `(.L_x_163) ;  /* 0xfffffffc00fc7947 */ /* 0x000fc0000383ffff */
[----:B------:R-:W-:-:S00]  /*8270*/  NOP ;  /* 0x0000000000007918 */ /* 0x000fc00000000000 */
        /* <DEDUP_REMOVED lines=8> */
.L_x_164:


//--------------------- .nv.global.init           --------------------------
	.section	.nv.global.init,"aw",@progbits
.nv.global.init:
	.type		$str$27,@object
	.size		$str$27,($str$28 - $str$27)
$str$27:
        /*0000*/ 	.byte	0x28, 0x61, 0x64, 0x64, 0x72, 0x65, 0x73, 0x73, 0x20, 0x26, 0x20, 0x6d, 0x61, 0x73, 0x6b, 0x29
        /*0010*/ 	.byte	0x20, 0x3d, 0x3d, 0x20, 0x30, 0x00
	.type		$str$28,@object
	.size		$str$28,($str$26 - $str$28)
$str$28:
        /*0016*/ 	.byte	0x2f, 0x74, 0x6d, 0x70, 0x2f, 0x63, 0x75, 0x74, 0x6c, 0x61, 0x73, 0x73, 0x5f, 0x73, 0x77, 0x65
        /*0026*/ 	.byte	0x65, 0x70, 0x5f, 0x73, 0x72, 0x63, 0x2f, 0x69, 0x6e, 0x63, 0x6c, 0x75, 0x64, 0x65, 0x2f, 0x63
        /*0036*/ 	.byte	0x75, 0x74, 0x65, 0x2f, 0x70, 0x6f, 0x69, 0x6e, 0x74, 0x65, 0x72, 0x5f, 0x66, 0x6c, 0x61, 0x67
        /*0046*/ 	.byte	0x67, 0x65, 0x64, 0x2e, 0x68, 0x70, 0x70, 0x00
	.type		$str$26,@object
	.size		$str$26,($str$25 - $str$26)
$str$26:
        /*004e*/ 	.byte	0x2f, 0x74, 0x6d, 0x70, 0x2f, 0x63, 0x75, 0x74, 0x6c, 0x61, 0x73, 0x73, 0x5f, 0x73, 0x77, 0x65
        /*005e*/ 	.byte	0x65, 0x70, 0x5f, 0x73, 0x72, 0x63, 0x2f, 0x69, 0x6e, 0x63, 0x6c, 0x75, 0x64, 0x65, 0x2f, 0x63
        /*006e*/ 	.byte	0x75, 0x74, 0x65, 0x2f, 0x61, 0x74, 0x6f, 0x6d, 0x2f, 0x63, 0x6f, 0x70, 0x79, 0x5f, 0x74, 0x72
        /*007e*/ 	.byte	0x61, 0x69, 0x74, 0x73, 0x5f, 0x73, 0x6d, 0x31, 0x30, 0x30, 0x2e, 0x68, 0x70, 0x70, 0x00
	.type		$str$25,@object
	.size		$str$25,(__unnamed_1 - $str$25)
$str$25:
        /*008d*/ 	.byte	0x28, 0x28, 0x75, 0x69, 0x6e, 0x74, 0x33, 0x32, 0x5f, 0x74, 0x28, 0x74, 0x68, 0x72, 0x65, 0x61
        /*009d*/ 	.byte	0x64, 0x49, 0x64, 0x78, 0x2e, 0x78, 0x29, 0x20, 0x2f, 0x20, 0x33, 0x32, 0x29, 0x20, 0x25, 0x20
        /*00ad*/ 	.byte	0x34, 0x29, 0x20, 0x3d, 0x3d, 0x20, 0x28, 0x28, 0x28, 0x74, 0x6d, 0x65, 0x6d, 0x5f, 0x61, 0x64
        /*00bd*/ 	.byte	0x64, 0x72, 0x20, 0x3e, 0x3e, 0x20, 0x31, 0x36, 0x29, 0x20, 0x2f, 0x20, 0x33, 0x32, 0x29, 0x20
        /*00cd*/ 	.byte	0x25, 0x20, 0x34, 0x29, 0x00
	.type		__unnamed_1,@object
	.size		__unnamed_1,(__unnamed_2 - __unnamed_1)
__unnamed_1:
        /*00d2*/ 	.byte	0x61, 0x75, 0x74, 0x6f, 0x20, 0x63, 0x75, 0x74, 0x65, 0x3a, 0x3a, 0x61, 0x73, 0x5f, 0x70, 0x6f
        /* <DEDUP_REMOVED lines=24> */
        /*0262*/ 	.byte	0x3e, 0x3e, 0x3e, 0x5d, 0x00
	.type		__unnamed_2,@object
	.size		__unnamed_2,(.L_2 - __unnamed_2)
__unnamed_2:
        /* <DEDUP_REMOVED lines=46> */
.L_2:


//--------------------- .nv.shared._ZN7cutlass13device_kernelINS_4gemm6kernel13GemmUniversalIN4cute5tupleIJiiiiEEENS1_10collective13CollectiveMmaINS1_35MainloopSm100TmaUmmaWarpSpecializedILi5ELi2ELi4ENS5_IJNS4_1CILi2EEESB_NSA_ILi1EEEEEEEENS5_IJNSA_ILi64EEESF_SF_EEENS_6half_tENS5_IJlSC_lEEESH_SI_NS4_8TiledMMAINS4_8MMA_AtomIJNS4_20SM100_MMA_F16BF16_SSISH_SH_fLi64ELi64ELNS4_4UMMA5MajorE0ELSN_0ELNSM_7ScaleInE0ELSO_0EEEEEENS4_6LayoutINS5_IJSC_SC_SC_EEENS5_IJNSA_ILi0EEEST_ST_EEEEENS5_IJNS4_10UnderscoreESW_SW_EEEEENS4_23SM90_TMA_LOAD_MULTICASTENS4_14ComposedLayoutINS4_7SwizzleILi3ELi4ELi3EEENS4_18smem_ptr_flag_bitsILi16EEENSR_INS5_IJNSA_ILi8EEESF_EEENS5_IJSF_SC_EEEEEEEvNS4_8identityESZ_S19_vS1A_EENS_8epilogue10collective18CollectiveEpilogueINS1C_23Sm100TmaWarpSpecializedILi3ELi2ELi16ELb1ELb0EEEJSG_NS5_IJNSR_ISF_SC_EENSR_INSA_ILi32EEESC_EEEEESH_SI_SH_SI_NS1C_6fusion15FusionCallbacksIS1G_NS1L_17LinearCombinationISH_fSH_fLNS_15FloatRoundStyleE2EEESG_S1K_JEEENS4_5SM1004TMEM4LOAD26SM100_TMEM_LOAD_16dp256b4xENS4_13SM90_TMA_LOADENS10_INS11_ILi2ELi4ELi3EEES14_NSR_INS5_IJS15_S1I_EEENS5_IJS1I_SC_EEEEEEENS4_17SM75_U32x4_LDSM_NENS4_14SM90_TMA_STOREES20_NS4_17SM90_U32x4_STSM_NENS4_39AutoVectorizingCopyWithAssumedAlignmentILi128EEEEEEvvEEEEvNT_6ParamsE --------------------------
	.section	.nv.shared._ZN7cutlass13device_kernelINS_4gemm6kernel13GemmUniversalIN4cute5tupleIJiiiiEEENS1_10collective13CollectiveMmaINS1_35MainloopSm100TmaUmmaWarpSpecializedILi5ELi2ELi4ENS5_IJNS4_1CILi2EEESB_NSA_ILi1EEEEEEEENS5_IJNSA_ILi64EEESF_SF_EEENS_6half_tENS5_IJlSC_lEEESH_SI_NS4_8TiledMMAINS4_8MMA_AtomIJNS4_20SM100_MMA_F16BF16_SSISH_SH_fLi64ELi64ELNS4_4UMMA5MajorE0ELSN_0ELNSM_7ScaleInE0ELSO_0EEEEEENS4_6LayoutINS5_IJSC_SC_SC_EEENS5_IJNSA_ILi0EEEST_ST_EEEEENS5_IJNS4_10UnderscoreESW_SW_EEEEENS4_23SM90_TMA_LOAD_MULTICASTENS4_14ComposedLayoutINS4_7SwizzleILi3ELi4ELi3EEENS4_18smem_ptr_flag_bitsILi16EEENSR_INS5_IJNSA_ILi8EEESF_EEENS5_IJSF_SC_EEEEEEEvNS4_8identityESZ_S19_vS1A_EENS_8epilogue10collective18CollectiveEpilogueINS1C_23Sm100TmaWarpSpecializedILi3ELi2ELi16ELb1ELb0EEEJSG_NS5_IJNSR_ISF_SC_EENSR_INSA_ILi32EEESC_EEEEESH_SI_SH_SI_NS1C_6fusion15FusionCallbacksIS1G_NS1L_17LinearCombinationISH_fSH_fLNS_15FloatRoundStyleE2EEESG_S1K_JEEENS4_5SM1004TMEM4LOAD26SM100_TMEM_LOAD_16dp256b4xENS4_13SM90_TMA_LOADENS10_INS11_ILi2ELi4ELi3EEES14_NSR_INS5_IJS15_S1I_EEENS5_IJS1I_SC_EEEEEEENS4_17SM75_U32x4_LDSM_NENS4_14SM90_TMA_STOREES20_NS4_17SM90_U32x4_STSM_NENS4_39AutoVectorizingCopyWithAssumedAlignmentILi128EEEEEEvvEEEEvNT_6ParamsE,"aw",@nobits
	.sectionflags	@""
	.align	16
	.zero		1024


//--------------------- .nv.shared.reserved.0     --------------------------
	.section	.nv.shared.reserved.0,"aw",@nobits
	.weak		__nv_reservedSMEM_offset_0_alias
	.size		__nv_reservedSMEM_offset_0_alias, 0, 64
	.other		__nv_reservedSMEM_offset_0_alias,@"STO_CUDA_RESERVED_SHARED STV_DEFAULT"
__nv_reservedSMEM_offset_0_alias:
	.zero		0
.nv.shared.reserved.0:
	.zero		64
	.weak		__nv_reservedSMEM_tcgen05_partition
	.type		__nv_reservedSMEM_tcgen05_partition,@object
	.size		__nv_reservedSMEM_tcgen05_partition,(.L_0 - __nv_reservedSMEM_tcgen05_partition)
__nv_reservedSMEM_tcgen05_partition:
	.zero		32
.L_0:


//--------------------- .nv.global                --------------------------
	.section	.nv.global,"aw",@nobits
.nv.global:
	.type		_ZN39_INTERNAL_594be6d0_4_k_cu_cc04ab5e_75344cute1_E,@object
	.size		_ZN39_INTERNAL_594be6d0_4_k_cu_cc04ab5e_75344cute1_E,(_ZN39_INTERNAL_594be6d0_4_k_cu_cc04ab5e_75344cuda3std3__45__cpo6cbeginE - _ZN39_INTERNAL_594be6d0_4_k_cu_cc04ab5e_75344cute1_E)
_ZN39_INTERNAL_594be6d0_4_k_cu_cc04ab5e_75344cute1_E:
	.zero		1
	.type		_ZN39_INTERNAL_594be6d0_4_k_cu_cc04ab5e_75344cuda3std3__45__cpo6cbeginE,@object
	.size		_ZN39_INTERNAL_594be6d0_4_k_cu_cc04ab5e_75344cuda3std3__45__cpo6cbeginE,(_ZN39_INTERNAL_594be6d0_4_k_cu_cc04ab5e_75344cuda3std3__48in_placeE - _ZN39_INTERNAL_594be6d0_4_k_cu_cc04ab5e_75344cuda3std3__45__cpo6cbeginE)
_ZN39_INTERNAL_594be6d0_4_k_cu_cc04ab5e_75344cuda3std3__45__cpo6cbeginE:
	.zero		1
	.type		_ZN39_INTERNAL_594be6d0_4_k_cu_cc04ab5e_75344cuda3std3__48in_placeE,@object
	.size		_ZN39_INTERNAL_594be6d0_4_k_cu_cc04ab5e_75344cuda3std3__48in_placeE,(_ZN39_INTERNAL_594be6d0_4_k_cu_cc04ab5e_75344cuda3std6ranges3__45__cpo9iter_moveE - _ZN39_INTERNAL_594be6d0_4_k_cu_cc04ab5e_75344cuda3std3__48in_placeE)
_ZN39_INTERNAL_594be6d0_4_k_cu_cc04ab5e_75344cuda3std3__48in_placeE:
	.zero		1
	.type		_ZN39_INTERNAL_594be6d0_4_k_cu_cc04ab5e_75344cuda3std6ranges3__45__cpo9iter_moveE,@object
	.size		_ZN39_INTERNAL_594be6d0_4_k_cu_cc04ab5e_75344cuda3std6ranges3__45__cpo9iter_moveE,(_ZN39_INTERNAL_594be6d0_4_k_cu_cc04ab5e_75344cuda3std3__45__cpo5beginE - _ZN39_INTERNAL_594be6d0_4_k_cu_cc04ab5e_75344cuda3std6ranges3__45__cpo9iter_moveE)
_ZN39_INTERNAL_594be6d0_4_k_cu_cc04ab5e_75344cuda3std6ranges3__45__cpo9iter_moveE:
	.zero		1
	.type		_ZN39_INTERNAL_594be6d0_4_k_cu_cc04ab5e_75344cuda3std3__45__cpo5beginE,@object
	.size		_ZN39_INTERNAL_594be6d0_4_k_cu_cc04ab5e_75344cuda3std3__45__cpo5beginE,(_ZN39_INTERNAL_594be6d0_4_k_cu_cc04ab5e_75344cuda3std3__441_GLOBAL__N__594be6d0_4_k_cu_cc04ab5e_75346ignoreE - _ZN39_INTERNAL_594be6d0_4_k_cu_cc04ab5e_75344cuda3std3__45__cpo5beginE)
_ZN39_INTERNAL_594be6d0_4_k_cu_cc04ab5e_75344cuda3std3__45__cpo5beginE:
	.zero		1
	.type		_ZN39_INTERNAL_594be6d0_4_k_cu_cc04ab5e_75344cuda3std3__441_GLOBAL__N__594be6d0_4_k_cu_cc04ab5e_75346ignoreE,@object
	.size		_ZN39_INTERNAL_594be6d0_4_k_cu_cc04ab5e_75344cuda3std3__441_GLOBAL__N__594be6d0_4_k_cu_cc04ab5e_75346ignoreE,(_ZN39_INTERNAL_594be6d0_4_k_cu_cc04ab5e_75344cute7productE - _ZN39_INTERNAL_594be6d0_4_k_cu_cc04ab5e_75344cuda3std3__441_GLOBAL__N__594be6d0_4_k_cu_cc04ab5e_75346ignoreE)
_ZN39_INTERNAL_594be6d0_4_k_cu_cc04ab5e_75344cuda3std3__441_GLOBAL__N__594be6d0_4_k_cu_cc04ab5e_75346ignoreE:
	.zero		1
	.type		_ZN39_INTERNAL_594be6d0_4_k_cu_cc04ab5e_75344cute7productE,@object
	.size		_ZN39_INTERNAL_594be6d0_4_k_cu_cc04ab5e_75344cute7productE,(_ZN39_INTERNAL_594be6d0_4_k_cu_cc04ab5e_75344cuda3std3__45__cpo3endE - _ZN39_INTERNAL_594be6d0_4_k_cu_cc04ab5e_75344cute7productE)
_ZN39_INTERNAL_594be6d0_4_k_cu_cc04ab5e_75344cute7productE:
	.zero		1
	.type		_ZN39_INTERNAL_594be6d0_4_k_cu_cc04ab5e_75344cuda3std3__45__cpo3endE,@object
	.size		_ZN39_INTERNAL_594be6d0_4_k_cu_cc04ab5e_75344cuda3std3__45__cpo3endE,(_ZN39_INTERNAL_594be6d0_4_k_cu_cc04ab5e_75344cuda3std3__419piecewise_constructE - _ZN39_INTERNAL_594be6d0_4_k_cu_cc04ab5e_75344cuda3std3__45__cpo3endE)
_ZN39_INTERNAL_594be6d0_4_k_cu_cc04ab5e_75344cuda3std3__45__cpo3endE:
	.zero		1
	.type		_ZN39_INTERNAL_594be6d0_4_k_cu_cc04ab5e_75344cuda3std3__419piecewise_constructE,@object
	.size		_ZN39_INTERNAL_594be6d0_4_k_cu_cc04ab5e_75344cuda3std3__419piecewise_constructE,(_ZN39_INTERNAL_594be6d0_4_k_cu_cc04ab5e_75344cuda3std3__45__cpo4cendE - _ZN39_INTERNAL_594be6d0_4_k_cu_cc04ab5e_75344cuda3std3__419piecewise_constructE)
_ZN39_INTERNAL_594be6d0_4_k_cu_cc04ab5e_75344cuda3std3__419piecewise_constructE:
	.zero		1
	.type		_ZN39_INTERNAL_594be6d0_4_k_cu_cc04ab5e_75344cuda3std3__45__cpo4cendE,@object
	.size		_ZN39_INTERNAL_594be6d0_4_k_cu_cc04ab5e_75344cuda3std3__45__cpo4cendE,(_ZN39_INTERNAL_594be6d0_4_k_cu_cc04ab5e_75344cuda3std6ranges3__45__cpo4swapE - _ZN39_INTERNAL_594be6d0_4_k_cu_cc04ab5e_75344cuda3std3__45__cpo4cendE)
_ZN39_INTERNAL_594be6d0_4_k_cu_cc04ab5e_75344cuda3std3__45__cpo4cendE:
	.zero		1
	.type		_ZN39_INTERNAL_594be6d0_4_k_cu_cc04ab5e_75344cuda3std6ranges3__45__cpo4swapE,@object
	.size		_ZN39_INTERNAL_594be6d0_4_k_cu_cc04ab5e_75344cuda3std6ranges3__45__cpo4swapE,(.L_10 - _ZN39_INTERNAL_594be6d0_4_k_cu_cc04ab5e_75344cuda3std6ranges3__45__cpo4swapE)
_ZN39_INTERNAL_594be6d0_4_k_cu_cc04ab5e_75344cuda3std6ranges3__45__cpo4swapE:
	.zero		1
.L_10:


//--------------------- .nv.constant0._ZN7cutlass13device_kernelINS_4gemm6kernel13GemmUniversalIN4cute5tupleIJiiiiEEENS1_10collective13CollectiveMmaINS1_35MainloopSm100TmaUmmaWarpSpecializedILi5ELi2ELi4ENS5_IJNS4_1CILi2EEESB_NSA_ILi1EEEEEEEENS5_IJNSA_ILi64EEESF_SF_EEENS_6half_tENS5_IJlSC_lEEESH_SI_NS4_8TiledMMAINS4_8MMA_AtomIJNS4_20SM100_MMA_F16BF16_SSISH_SH_fLi64ELi64ELNS4_4UMMA5MajorE0ELSN_0ELNSM_7ScaleInE0ELSO_0EEEEEENS4_6LayoutINS5_IJSC_SC_SC_EEENS5_IJNSA_ILi0EEEST_ST_EEEEENS5_IJNS4_10UnderscoreESW_SW_EEEEENS4_23SM90_TMA_LOAD_MULTICASTENS4_14ComposedLayoutINS4_7SwizzleILi3ELi4ELi3EEENS4_18smem_ptr_flag_bitsILi16EEENSR_INS5_IJNSA_ILi8EEESF_EEENS5_IJSF_SC_EEEEEEEvNS4_8identityESZ_S19_vS1A_EENS_8epilogue10collective18CollectiveEpilogueINS1C_23Sm100TmaWarpSpecializedILi3ELi2ELi16ELb1ELb0EEEJSG_NS5_IJNSR_ISF_SC_EENSR_INSA_ILi32EEESC_EEEEESH_SI_SH_SI_NS1C_6fusion15FusionCallbacksIS1G_NS1L_17LinearCombinationISH_fSH_fLNS_15FloatRoundStyleE2EEESG_S1K_JEEENS4_5SM1004TMEM4LOAD26SM100_TMEM_LOAD_16dp256b4xENS4_13SM90_TMA_LOADENS10_INS11_ILi2ELi4ELi3EEES14_NSR_INS5_IJS15_S1I_EEENS5_IJS1I_SC_EEEEEEENS4_17SM75_U32x4_LDSM_NENS4_14SM90_TMA_STOREES20_NS4_17SM90_U32x4_STSM_NENS4_39AutoVectorizingCopyWithAssumedAlignmentILi128EEEEEEvvEEEEvNT_6ParamsE --------------------------
	.section	.nv.constant0._ZN7cutlass13device_kernelINS_4gemm6kernel13GemmUniversalIN4cute5tupleIJiiiiEEENS1_10collective13CollectiveMmaINS1_35MainloopSm100TmaUmmaWarpSpecializedILi5ELi2ELi4ENS5_IJNS4_1CILi2EEESB_NSA_ILi1EEEEEEEENS5_IJNSA_ILi64EEESF_SF_EEENS_6half_tENS5_IJlSC_lEEESH_SI_NS4_8TiledMMAINS4_8MMA_AtomIJNS4_20SM100_MMA_F16BF16_SSISH_SH_fLi64ELi64ELNS4_4UMMA5MajorE0ELSN_0ELNSM_7ScaleInE0ELSO_0EEEEEENS4_6LayoutINS5_IJSC_SC_SC_EEENS5_IJNSA_ILi0EEEST_ST_EEEEENS5_IJNS4_10UnderscoreESW_SW_EEEEENS4_23SM90_TMA_LOAD_MULTICASTENS4_14ComposedLayoutINS4_7SwizzleILi3ELi4ELi3EEENS4_18smem_ptr_flag_bitsILi16EEENSR_INS5_IJNSA_ILi8EEESF_EEENS5_IJSF_SC_EEEEEEEvNS4_8identityESZ_S19_vS1A_EENS_8epilogue10collective18CollectiveEpilogueINS1C_23Sm100TmaWarpSpecializedILi3ELi2ELi16ELb1ELb0EEEJSG_NS5_IJNSR_ISF_SC_EENSR_INSA_ILi32EEESC_EEEEESH_SI_SH_SI_NS1C_6fusion15FusionCallbacksIS1G_NS1L_17LinearCombinationISH_fSH_fLNS_15FloatRoundStyleE2EEESG_S1K_JEEENS4_5SM1004TMEM4LOAD26SM100_TMEM_LOAD_16dp256b4xENS4_13SM90_TMA_LOADENS10_INS11_ILi2ELi4ELi3EEES14_NSR_INS5_IJS15_S1I_EEENS5_IJS1I_SC_EEEEEEENS4_17SM75_U32x4_LDSM_NENS4_14SM90_TMA_STOREES20_NS4_17SM90_U32x4_STSM_NENS4_39AutoVectorizingCopyWithAssumedAlignmentILi128EEEEEEvvEEEEvNT_6ParamsE,"a",@progbits
	.sectionflags	@""
	.align	4
.nv.constant0._ZN7cutlass13device_kernelINS_4gemm6kernel13GemmUniversalIN4cute5tupleIJiiiiEEENS1_10collective13CollectiveMmaINS1_35MainloopSm100TmaUmmaWarpSpecializedILi5ELi2ELi4ENS5_IJNS4_1CILi2EEESB_NSA_ILi1EEEEEEEENS5_IJNSA_ILi64EEESF_SF_EEENS_6half_tENS5_IJlSC_lEEESH_SI_NS4_8TiledMMAINS4_8MMA_AtomIJNS4_20SM100_MMA_F16BF16_SSISH_SH_fLi64ELi64ELNS4_4UMMA5MajorE0ELSN_0ELNSM_7ScaleInE0ELSO_0EEEEEENS4_6LayoutINS5_IJSC_SC_SC_EEENS5_IJNSA_ILi0EEEST_ST_EEEEENS5_IJNS4_10UnderscoreESW_SW_EEEEENS4_23SM90_TMA_LOAD_MULTICASTENS4_14ComposedLayoutINS4_7SwizzleILi3ELi4ELi3EEENS4_18smem_ptr_flag_bitsILi16EEENSR_INS5_IJNSA_ILi8EEESF_EEENS5_IJSF_SC_EEEEEEEvNS4_8identityESZ_S19_vS1A_EENS_8epilogue10collective18CollectiveEpilogueINS1C_23Sm100TmaWarpSpecializedILi3ELi2ELi16ELb1ELb0EEEJSG_NS5_IJNSR_ISF_SC_EENSR_INSA_ILi32EEESC_EEEEESH_SI_SH_SI_NS1C_6fusion15FusionCallbacksIS1G_NS1L_17LinearCombinationISH_fSH_fLNS_15FloatRoundStyleE2EEESG_S1K_JEEENS4_5SM1004TMEM4LOAD26SM100_TMEM_LOAD_16dp256b4xENS4_13SM90_TMA_LOADENS10_INS11_ILi2ELi4ELi3EEES14_NSR_INS5_IJS15_S1I_EEENS5_IJS1I_SC_EEEEEEENS4_17SM75_U32x4_LDSM_NENS4_14SM90_TMA_STOREES20_NS4_17SM90_U32x4_STSM_NENS4_39AutoVectorizingCopyWithAssumedAlignmentILi128EEEEEEvvEEEEvNT_6ParamsE:
	.zero		2944


//--------------------- SYMBOLS --------------------------

	.type		.nv.reservedSmem.offset0,@object
	.size		.nv.reservedSmem.offset0,0x4
	.type		.nv.reservedSmem.cap,@object
	.size		.nv.reservedSmem.cap,0x4
	.type		__assertfail,@function
